//
// Generated by NVIDIA NVVM Compiler
//
// Compiler Build ID: CL-36424714
// Cuda compilation tools, release 13.0, V13.0.88
// Based on NVVM 20.0.0
//

.version 9.0
.target sm_100
.address_size 64

	// .globl	_Z16MandelbulbKernelPiiiffffff
.func  (.param .b64 func_retval0) __internal_accurate_pow
(
	.param .b64 __internal_accurate_pow_param_0,
	.param .b64 __internal_accurate_pow_param_1
)
;
.global .align 4 .b8 __cudart_i2opi_f[24] = {65, 144, 67, 60, 153, 149, 98, 219, 192, 221, 52, 245, 209, 87, 39, 252, 41, 21, 68, 78, 110, 131, 249, 162};

.visible .entry _Z16MandelbulbKernelPiiiffffff(
	.param .u64 .ptr .align 1 _Z16MandelbulbKernelPiiiffffff_param_0,
	.param .u32 _Z16MandelbulbKernelPiiiffffff_param_1,
	.param .u32 _Z16MandelbulbKernelPiiiffffff_param_2,
	.param .f32 _Z16MandelbulbKernelPiiiffffff_param_3,
	.param .f32 _Z16MandelbulbKernelPiiiffffff_param_4,
	.param .f32 _Z16MandelbulbKernelPiiiffffff_param_5,
	.param .f32 _Z16MandelbulbKernelPiiiffffff_param_6,
	.param .f32 _Z16MandelbulbKernelPiiiffffff_param_7,
	.param .f32 _Z16MandelbulbKernelPiiiffffff_param_8
)
{
	.local .align 4 .b8 	__local_depot0[28];
	.reg .b64 	%SP;
	.reg .b64 	%SPL;
	.reg .pred 	%p<70>;
	.reg .b32 	%r<241>;
	.reg .b32 	%f<218>;
	.reg .b64 	%rd<94>;
	.reg .b64 	%fd<63>;

	mov.u64 	%SPL, __local_depot0;
	ld.param.u32 	%r74, [_Z16MandelbulbKernelPiiiffffff_param_1];
	ld.param.u32 	%r76, [_Z16MandelbulbKernelPiiiffffff_param_2];
	ld.param.f32 	%f38, [_Z16MandelbulbKernelPiiiffffff_param_3];
	ld.param.f32 	%f39, [_Z16MandelbulbKernelPiiiffffff_param_4];
	ld.param.f32 	%f40, [_Z16MandelbulbKernelPiiiffffff_param_5];
	ld.param.f32 	%f41, [_Z16MandelbulbKernelPiiiffffff_param_6];
	ld.param.f32 	%f42, [_Z16MandelbulbKernelPiiiffffff_param_7];
	ld.param.f32 	%f43, [_Z16MandelbulbKernelPiiiffffff_param_8];
	add.u64 	%rd1, %SPL, 0;
	add.u64 	%rd2, %SPL, 0;
	add.u64 	%rd3, %SPL, 0;
	add.u64 	%rd4, %SPL, 0;
	add.u64 	%rd5, %SPL, 0;
	mov.u32 	%r77, %ntid.x;
	mov.u32 	%r78, %ctaid.x;
	mov.u32 	%r79, %tid.x;
	mad.lo.s32 	%r1, %r77, %r78, %r79;
	mov.u32 	%r80, %ntid.y;
	mov.u32 	%r81, %ctaid.y;
	mov.u32 	%r82, %tid.y;
	mad.lo.s32 	%r83, %r80, %r81, %r82;
	setp.ge.s32 	%p2, %r1, %r74;
	setp.ge.s32 	%p3, %r83, %r76;
	or.pred  	%p4, %p2, %p3;
	@%p4 bra 	$L__BB0_50;
	mov.f64 	%fd7, 0d3FF8000000000000;
	{
	.reg .b32 %temp; 
	mov.b64 	{%temp, %r85}, %fd7;
	}
	mov.f64 	%fd8, 0dC039000000000000;
	{
	.reg .b32 %temp; 
	mov.b64 	{%temp, %r86}, %fd8;
	}
	and.b32  	%r88, %r86, 2146435072;
	setp.eq.s32 	%p5, %r88, 1076887552;
	{ // callseq 0, 0
	.param .b64 param0;
	st.param.f64 	[param0], 0d3FF8000000000000;
	.param .b64 param1;
	st.param.f64 	[param1], 0dC039000000000000;
	.param .b64 retval0;
	call.uni (retval0), 
	__internal_accurate_pow, 
	(
	param0, 
	param1
	);
	ld.param.f64 	%fd9, [retval0];
	} // callseq 0
	setp.lt.s32 	%p6, %r85, 0;
	neg.f64 	%fd11, %fd9;
	selp.f64 	%fd12, %fd11, %fd9, %p5;
	selp.f64 	%fd13, %fd12, %fd9, %p6;
	cvt.rn.f32.f64 	%f45, %fd13;
	cvt.rn.f32.s32 	%f46, %r74;
	cvt.rn.f32.u32 	%f47, %r76;
	div.rn.f32 	%f48, %f46, %f47;
	mov.f64 	%fd14, 0dBFEFFFFFE8885A3A;
	rcp.approx.ftz.f64 	%fd15, %fd14;
	fma.rn.f64 	%fd16, %fd15, 0d3FEFFFFFE8885A3A, 0d3FF0000000000000;
	fma.rn.f64 	%fd17, %fd16, %fd16, %fd16;
	fma.rn.f64 	%fd18, %fd17, %fd15, %fd15;
	neg.f64 	%fd19, %fd18;
	fma.rn.f64 	%fd20, %fd18, 0d3FEFFFFFE8885A3A, 0d3FF0000000000000;
	fma.rn.f64 	%fd21, %fd18, 0d3C847A8AFD2F010B, %fd20;
	fma.rn.f64 	%fd22, %fd21, %fd19, %fd19;
	cvt.rn.f32.f64 	%f49, %fd22;
	cvt.rn.f64.s32 	%fd23, %r1;
	cvt.rn.f64.s32 	%fd24, %r74;
	mul.f64 	%fd25, %fd24, 0d3FE0000000000000;
	sub.f64 	%fd26, %fd23, %fd25;
	add.f64 	%fd27, %fd26, %fd26;
	div.rn.f64 	%fd28, %fd27, %fd24;
	cvt.f64.f32 	%fd29, %f49;
	mul.f64 	%fd30, %fd28, %fd29;
	cvt.f64.f32 	%fd31, %f48;
	mul.f64 	%fd32, %fd30, %fd31;
	cvt.f64.f32 	%fd33, %f45;
	mul.f64 	%fd34, %fd32, %fd33;
	cvt.rn.f32.f64 	%f50, %fd34;
	cvt.rn.f64.u32 	%fd35, %r83;
	cvt.rn.f64.u32 	%fd36, %r76;
	mul.f64 	%fd37, %fd36, 0d3FE0000000000000;
	sub.f64 	%fd38, %fd35, %fd37;
	add.f64 	%fd39, %fd38, %fd38;
	div.rn.f64 	%fd40, %fd39, %fd36;
	mul.f64 	%fd41, %fd40, %fd29;
	mul.f64 	%fd42, %fd41, %fd33;
	cvt.rn.f32.f64 	%f51, %fd42;
	mul.f32 	%f52, %f41, %f50;
	mul.f32 	%f53, %f42, %f51;
	add.f32 	%f54, %f53, %f52;
	sub.f32 	%f55, %f54, %f38;
	mul.f32 	%f56, %f43, %f50;
	sub.f32 	%f57, %f53, %f56;
	sub.f32 	%f58, %f57, %f39;
	mul.f32 	%f59, %f43, %f51;
	sub.f32 	%f60, %f52, %f59;
	sub.f32 	%f61, %f60, %f40;
	mul.f32 	%f62, %f58, %f58;
	fma.rn.f32 	%f63, %f55, %f55, %f62;
	fma.rn.f32 	%f64, %f61, %f61, %f63;
	sqrt.rn.f32 	%f65, %f64;
	div.rn.f32 	%f1, %f55, %f65;
	div.rn.f32 	%f2, %f58, %f65;
	div.rn.f32 	%f3, %f61, %f65;
	mov.f64 	%fd43, 0d4020000000000000;
	{
	.reg .b32 %temp; 
	mov.b64 	{%temp, %r3}, %fd43;
	}
	and.b32  	%r4, %r3, 2146435072;
	setp.eq.s32 	%p7, %r4, 1071644672;
	setp.lt.s32 	%p8, %r3, 0;
	selp.b32 	%r5, 0, 2146435072, %p8;
	and.b32  	%r89, %r3, 2147483647;
	setp.ne.s32 	%p9, %r89, 1071644672;
	and.pred  	%p1, %p7, %p9;
	mov.f32 	%f210, 0f00000000;
	mov.b32 	%r219, 0;
	mov.f32 	%f211, %f210;
	mov.f32 	%f212, %f210;
$L__BB0_2:
	mul.f32 	%f66, %f211, %f211;
	fma.rn.f32 	%f67, %f212, %f212, %f66;
	fma.rn.f32 	%f7, %f210, %f210, %f67;
	setp.geu.f32 	%p10, %f7, 0f40000000;
	mov.u32 	%r240, %r219;
	@%p10 bra 	$L__BB0_49;
	setp.lt.s32 	%p11, %r3, 0;
	setp.eq.s32 	%p12, %r4, 1071644672;
	sqrt.rn.f32 	%f8, %f7;
	div.rn.f32 	%f9, %f210, %f8;
	abs.f32 	%f68, %f212;
	abs.f32 	%f69, %f211;
	setp.gt.f32 	%p14, %f69, %f68;
	selp.f32 	%f70, %f69, %f68, %p14;
	selp.f32 	%f71, %f68, %f69, %p14;
	div.rn.f32 	%f72, %f71, %f70;
	mul.f32 	%f73, %f72, %f72;
	fma.rn.f32 	%f74, %f73, 0f3B33710B, 0fBC807748;
	fma.rn.f32 	%f75, %f74, %f73, 0f3D2CDAB2;
	fma.rn.f32 	%f76, %f75, %f73, 0fBD992D10;
	fma.rn.f32 	%f77, %f76, %f73, 0f3DD9EA6C;
	fma.rn.f32 	%f78, %f77, %f73, 0fBE117CB1;
	fma.rn.f32 	%f79, %f78, %f73, 0f3E4CBCE0;
	fma.rn.f32 	%f80, %f79, %f73, 0fBEAAAA7D;
	mul.f32 	%f81, %f73, %f80;
	fma.rn.f32 	%f82, %f81, %f72, %f72;
	neg.f32 	%f83, %f82;
	fma.rn.f32 	%f84, 0f3F6EE581, 0f3FD774EB, %f83;
	selp.f32 	%f85, %f84, %f82, %p14;
	selp.f32 	%f86, 0f3F6EE581, 0f3FEEE581, %p14;
	selp.f32 	%f87, %f82, %f83, %p14;
	mov.b32 	%r90, %f212;
	fma.rn.f32 	%f88, %f86, 0f3FD774EB, %f87;
	setp.lt.s32 	%p15, %r90, 0;
	selp.f32 	%f89, %f88, %f85, %p15;
	add.f32 	%f90, %f68, %f69;
	setp.eq.f32 	%p16, %f70, 0f00000000;
	selp.f32 	%f91, 0f40490FDB, 0f00000000, %p15;
	setp.eq.f32 	%p17, %f68, %f69;
	selp.f32 	%f92, 0f4016CBE4, 0f3F490FDB, %p15;
	selp.f32 	%f93, %f92, %f89, %p17;
	selp.f32 	%f94, %f91, %f93, %p16;
	abs.f32 	%f95, %f90;
	setp.nan.f32 	%p18, %f95, %f95;
	copysign.f32 	%f96, %f211, %f94;
	selp.f32 	%f10, %f90, %f96, %p18;
	cvt.f64.f32 	%fd1, %f8;
	{
	.reg .b32 %temp; 
	mov.b64 	{%temp, %r7}, %fd1;
	}
	abs.f64 	%fd2, %fd1;
	{ // callseq 1, 0
	.param .b64 param0;
	st.param.f64 	[param0], %fd2;
	.param .b64 param1;
	st.param.f64 	[param1], 0d4020000000000000;
	.param .b64 retval0;
	call.uni (retval0), 
	__internal_accurate_pow, 
	(
	param0, 
	param1
	);
	ld.param.f64 	%fd44, [retval0];
	} // callseq 1
	setp.lt.s32 	%p19, %r7, 0;
	neg.f64 	%fd46, %fd44;
	selp.f64 	%fd47, %fd46, %fd44, %p12;
	selp.f64 	%fd48, %fd47, %fd44, %p19;
	setp.eq.f32 	%p20, %f8, 0f00000000;
	selp.b32 	%r91, %r7, 0, %p12;
	or.b32  	%r92, %r91, 2146435072;
	selp.b32 	%r93, %r92, %r91, %p11;
	mov.b32 	%r94, 0;
	mov.b64 	%fd49, {%r94, %r93};
	selp.f64 	%fd62, %fd49, %fd48, %p20;
	add.f64 	%fd50, %fd1, 0d4020000000000000;
	{
	.reg .b32 %temp; 
	mov.b64 	{%temp, %r95}, %fd50;
	}
	and.b32  	%r96, %r95, 2146435072;
	setp.ne.s32 	%p21, %r96, 2146435072;
	@%p21 bra 	$L__BB0_8;
	setp.num.f32 	%p22, %f8, %f8;
	@%p22 bra 	$L__BB0_6;
	mov.f64 	%fd51, 0d4020000000000000;
	add.rn.f64 	%fd62, %fd1, %fd51;
	bra.uni 	$L__BB0_8;
$L__BB0_6:
	setp.neu.f64 	%p23, %fd2, 0d7FF0000000000000;
	@%p23 bra 	$L__BB0_8;
	or.b32  	%r97, %r5, -2147483648;
	selp.b32 	%r98, %r97, %r5, %p1;
	selp.b32 	%r99, %r98, %r5, %p19;
	mov.b32 	%r100, 0;
	mov.b64 	%fd62, {%r100, %r99};
$L__BB0_8:
	abs.f32 	%f97, %f9;
	fma.rn.f32 	%f98, %f97, 0fBF000000, 0f3F000000;
	rsqrt.approx.ftz.f32 	%f99, %f98;
	mul.f32 	%f100, %f99, %f98;
	setp.gt.f32 	%p25, %f97, 0f3F0F5C29;
	setp.eq.f32 	%p26, %f97, 0f3F800000;
	mul.f32 	%f101, %f99, 0fBF000000;
	fma.rn.f32 	%f102, %f100, %f101, 0f3F000000;
	fma.rn.f32 	%f103, %f100, %f102, %f100;
	selp.f32 	%f104, 0f00000000, %f103, %p26;
	selp.f32 	%f105, %f104, %f97, %p25;
	copysign.f32 	%f106, %f9, %f105;
	mul.f32 	%f107, %f106, %f106;
	fma.rn.f32 	%f108, %f107, 0f3D10ECEF, 0f3C8B1ABB;
	fma.rn.f32 	%f109, %f108, %f107, 0f3CFC028C;
	fma.rn.f32 	%f110, %f109, %f107, 0f3D372139;
	fma.rn.f32 	%f111, %f110, %f107, 0f3D9993DB;
	fma.rn.f32 	%f112, %f111, %f107, 0f3E2AAAC6;
	mul.f32 	%f113, %f107, %f112;
	fma.rn.f32 	%f114, %f113, %f106, %f106;
	setp.gt.f32 	%p27, %f9, 0f3F0F5C29;
	neg.f32 	%f115, %f114;
	selp.f32 	%f116, %f114, %f115, %p25;
	fma.rn.f32 	%f117, 0f3F6EE581, 0f3FD774EB, %f116;
	selp.f32 	%f118, %f114, %f117, %p27;
	setp.eq.f32 	%p28, %f8, 0f3F800000;
	cvt.rn.f32.f64 	%f119, %fd62;
	selp.f32 	%f11, 0f3F800000, %f119, %p28;
	add.f32 	%f120, %f118, %f118;
	selp.f32 	%f121, %f120, %f118, %p25;
	mul.f32 	%f12, %f121, 0f41000000;
	mul.f32 	%f13, %f10, 0f41000000;
	mul.f32 	%f122, %f12, 0f3F22F983;
	cvt.rni.s32.f32 	%r239, %f122;
	cvt.rn.f32.s32 	%f123, %r239;
	fma.rn.f32 	%f124, %f123, 0fBFC90FDA, %f12;
	fma.rn.f32 	%f125, %f123, 0fB3A22168, %f124;
	fma.rn.f32 	%f217, %f123, 0fA7C234C5, %f125;
	abs.f32 	%f15, %f12;
	setp.ltu.f32 	%p29, %f15, 0f47CE4780;
	mov.u32 	%r223, %r239;
	mov.f32 	%f213, %f217;
	@%p29 bra 	$L__BB0_16;
	setp.neu.f32 	%p30, %f15, 0f7F800000;
	@%p30 bra 	$L__BB0_11;
	mov.f32 	%f128, 0f00000000;
	mul.rn.f32 	%f213, %f12, %f128;
	mov.b32 	%r223, 0;
	bra.uni 	$L__BB0_16;
$L__BB0_11:
	mov.b32 	%r9, %f12;
	mov.b64 	%rd89, 0;
	mov.b32 	%r220, 0;
	mov.u64 	%rd87, __cudart_i2opi_f;
	mov.u64 	%rd88, %rd5;
$L__BB0_12:
	.pragma "nounroll";
	ld.global.nc.u32 	%r102, [%rd87];
	shl.b32 	%r103, %r9, 8;
	or.b32  	%r104, %r103, -2147483648;
	mad.wide.u32 	%rd33, %r102, %r104, %rd89;
	shr.u64 	%rd89, %rd33, 32;
	st.local.u32 	[%rd88], %rd33;
	add.s32 	%r220, %r220, 1;
	add.s64 	%rd88, %rd88, 4;
	add.s64 	%rd87, %rd87, 4;
	setp.ne.s32 	%p31, %r220, 6;
	@%p31 bra 	$L__BB0_12;
	shr.u32 	%r105, %r9, 23;
	st.local.u32 	[%rd5+24], %rd89;
	and.b32  	%r12, %r105, 31;
	and.b32  	%r106, %r105, 224;
	add.s32 	%r107, %r106, -128;
	shr.u32 	%r108, %r107, 5;
	mul.wide.u32 	%rd34, %r108, 4;
	sub.s64 	%rd12, %rd5, %rd34;
	ld.local.u32 	%r221, [%rd12+24];
	ld.local.u32 	%r222, [%rd12+20];
	setp.eq.s32 	%p32, %r12, 0;
	@%p32 bra 	$L__BB0_15;
	shf.l.wrap.b32 	%r221, %r222, %r221, %r12;
	ld.local.u32 	%r109, [%rd12+16];
	shf.l.wrap.b32 	%r222, %r109, %r222, %r12;
$L__BB0_15:
	shr.u32 	%r110, %r221, 30;
	shf.l.wrap.b32 	%r111, %r222, %r221, 2;
	shl.b32 	%r112, %r222, 2;
	shr.u32 	%r113, %r111, 31;
	add.s32 	%r114, %r113, %r110;
	neg.s32 	%r115, %r114;
	setp.lt.s32 	%p33, %r9, 0;
	selp.b32 	%r223, %r115, %r114, %p33;
	xor.b32  	%r116, %r111, %r9;
	shr.s32 	%r117, %r111, 31;
	xor.b32  	%r118, %r117, %r111;
	xor.b32  	%r119, %r117, %r112;
	cvt.u64.u32 	%rd35, %r118;
	shl.b64 	%rd36, %rd35, 32;
	cvt.u64.u32 	%rd37, %r119;
	or.b64  	%rd38, %rd36, %rd37;
	cvt.rn.f64.s64 	%fd52, %rd38;
	mul.f64 	%fd53, %fd52, 0d3BF921FB54442D19;
	cvt.rn.f32.f64 	%f126, %fd53;
	neg.f32 	%f127, %f126;
	setp.lt.s32 	%p34, %r116, 0;
	selp.f32 	%f213, %f127, %f126, %p34;
$L__BB0_16:
	mul.rn.f32 	%f129, %f213, %f213;
	and.b32  	%r121, %r223, 1;
	setp.eq.b32 	%p35, %r121, 1;
	selp.f32 	%f130, 0f3F800000, %f213, %p35;
	fma.rn.f32 	%f131, %f129, %f130, 0f00000000;
	fma.rn.f32 	%f132, %f129, 0f37CBAC00, 0fBAB607ED;
	selp.f32 	%f133, %f132, 0fB94D4153, %p35;
	selp.f32 	%f134, 0f3D2AAABB, 0f3C0885E4, %p35;
	fma.rn.f32 	%f135, %f133, %f129, %f134;
	selp.f32 	%f136, 0fBEFFFFFF, 0fBE2AAAA8, %p35;
	fma.rn.f32 	%f137, %f135, %f129, %f136;
	fma.rn.f32 	%f138, %f137, %f131, %f130;
	and.b32  	%r122, %r223, 2;
	setp.eq.s32 	%p36, %r122, 0;
	mov.f32 	%f139, 0f00000000;
	sub.f32 	%f140, %f139, %f138;
	selp.f32 	%f19, %f138, %f140, %p36;
	mul.f32 	%f141, %f13, 0f3F22F983;
	cvt.rni.s32.f32 	%r235, %f141;
	cvt.rn.f32.s32 	%f142, %r235;
	fma.rn.f32 	%f143, %f142, 0fBFC90FDA, %f13;
	fma.rn.f32 	%f144, %f142, 0fB3A22168, %f143;
	fma.rn.f32 	%f216, %f142, 0fA7C234C5, %f144;
	abs.f32 	%f21, %f13;
	setp.ltu.f32 	%p37, %f21, 0f47CE4780;
	mov.u32 	%r227, %r235;
	mov.f32 	%f214, %f216;
	@%p37 bra 	$L__BB0_24;
	setp.neu.f32 	%p38, %f21, 0f7F800000;
	@%p38 bra 	$L__BB0_19;
	mov.f32 	%f147, 0f00000000;
	mul.rn.f32 	%f214, %f13, %f147;
	mov.b32 	%r227, 0;
	bra.uni 	$L__BB0_24;
$L__BB0_19:
	mov.b32 	%r22, %f13;
	mov.b64 	%rd90, 0;
	mov.b32 	%r224, 0;
$L__BB0_20:
	.pragma "nounroll";
	mul.wide.u32 	%rd40, %r224, 4;
	mov.u64 	%rd41, __cudart_i2opi_f;
	add.s64 	%rd42, %rd41, %rd40;
	ld.global.nc.u32 	%r124, [%rd42];
	shl.b32 	%r125, %r22, 8;
	or.b32  	%r126, %r125, -2147483648;
	mad.wide.u32 	%rd43, %r124, %r126, %rd90;
	shr.u64 	%rd90, %rd43, 32;
	add.s64 	%rd44, %rd4, %rd40;
	st.local.u32 	[%rd44], %rd43;
	add.s32 	%r224, %r224, 1;
	setp.ne.s32 	%p39, %r224, 6;
	@%p39 bra 	$L__BB0_20;
	shr.u32 	%r127, %r22, 23;
	st.local.u32 	[%rd4+24], %rd90;
	and.b32  	%r25, %r127, 31;
	and.b32  	%r128, %r127, 224;
	add.s32 	%r129, %r128, -128;
	shr.u32 	%r130, %r129, 5;
	mul.wide.u32 	%rd45, %r130, 4;
	sub.s64 	%rd15, %rd4, %rd45;
	ld.local.u32 	%r225, [%rd15+24];
	ld.local.u32 	%r226, [%rd15+20];
	setp.eq.s32 	%p40, %r25, 0;
	@%p40 bra 	$L__BB0_23;
	shf.l.wrap.b32 	%r225, %r226, %r225, %r25;
	ld.local.u32 	%r131, [%rd15+16];
	shf.l.wrap.b32 	%r226, %r131, %r226, %r25;
$L__BB0_23:
	shr.u32 	%r132, %r225, 30;
	shf.l.wrap.b32 	%r133, %r226, %r225, 2;
	shl.b32 	%r134, %r226, 2;
	shr.u32 	%r135, %r133, 31;
	add.s32 	%r136, %r135, %r132;
	neg.s32 	%r137, %r136;
	setp.lt.s32 	%p41, %r22, 0;
	selp.b32 	%r227, %r137, %r136, %p41;
	xor.b32  	%r138, %r133, %r22;
	shr.s32 	%r139, %r133, 31;
	xor.b32  	%r140, %r139, %r133;
	xor.b32  	%r141, %r139, %r134;
	cvt.u64.u32 	%rd46, %r140;
	shl.b64 	%rd47, %rd46, 32;
	cvt.u64.u32 	%rd48, %r141;
	or.b64  	%rd49, %rd47, %rd48;
	cvt.rn.f64.s64 	%fd54, %rd49;
	mul.f64 	%fd55, %fd54, 0d3BF921FB54442D19;
	cvt.rn.f32.f64 	%f145, %fd55;
	neg.f32 	%f146, %f145;
	setp.lt.s32 	%p42, %r138, 0;
	selp.f32 	%f214, %f146, %f145, %p42;
$L__BB0_24:
	add.s32 	%r143, %r227, 1;
	mul.rn.f32 	%f148, %f214, %f214;
	and.b32  	%r144, %r227, 1;
	setp.eq.b32 	%p44, %r144, 1;
	selp.f32 	%f149, %f214, 0f3F800000, %p44;
	fma.rn.f32 	%f150, %f148, %f149, 0f00000000;
	fma.rn.f32 	%f151, %f148, 0f37CBAC00, 0fBAB607ED;
	selp.f32 	%f152, 0fB94D4153, %f151, %p44;
	selp.f32 	%f153, 0f3C0885E4, 0f3D2AAABB, %p44;
	fma.rn.f32 	%f154, %f152, %f148, %f153;
	selp.f32 	%f155, 0fBE2AAAA8, 0fBEFFFFFF, %p44;
	fma.rn.f32 	%f156, %f154, %f148, %f155;
	fma.rn.f32 	%f157, %f156, %f150, %f149;
	and.b32  	%r145, %r143, 2;
	setp.eq.s32 	%p45, %r145, 0;
	mov.f32 	%f158, 0f00000000;
	sub.f32 	%f159, %f158, %f157;
	selp.f32 	%f160, %f157, %f159, %p45;
	mul.f32 	%f161, %f11, %f19;
	fma.rn.f32 	%f212, %f161, %f160, %f1;
	mov.u32 	%r231, %r239;
	mov.f32 	%f215, %f217;
	@%p29 bra 	$L__BB0_32;
	setp.neu.f32 	%p46, %f15, 0f7F800000;
	@%p46 bra 	$L__BB0_27;
	mov.f32 	%f164, 0f00000000;
	mul.rn.f32 	%f215, %f12, %f164;
	mov.b32 	%r231, 0;
	bra.uni 	$L__BB0_32;
$L__BB0_27:
	mov.b32 	%r34, %f12;
	mov.b64 	%rd91, 0;
	mov.b32 	%r228, 0;
$L__BB0_28:
	.pragma "nounroll";
	mul.wide.u32 	%rd51, %r228, 4;
	mov.u64 	%rd52, __cudart_i2opi_f;
	add.s64 	%rd53, %rd52, %rd51;
	ld.global.nc.u32 	%r147, [%rd53];
	shl.b32 	%r148, %r34, 8;
	or.b32  	%r149, %r148, -2147483648;
	mad.wide.u32 	%rd54, %r147, %r149, %rd91;
	shr.u64 	%rd91, %rd54, 32;
	add.s64 	%rd55, %rd3, %rd51;
	st.local.u32 	[%rd55], %rd54;
	add.s32 	%r228, %r228, 1;
	setp.ne.s32 	%p47, %r228, 6;
	@%p47 bra 	$L__BB0_28;
	shr.u32 	%r150, %r34, 23;
	st.local.u32 	[%rd3+24], %rd91;
	and.b32  	%r37, %r150, 31;
	and.b32  	%r151, %r150, 224;
	add.s32 	%r152, %r151, -128;
	shr.u32 	%r153, %r152, 5;
	mul.wide.u32 	%rd56, %r153, 4;
	sub.s64 	%rd18, %rd3, %rd56;
	ld.local.u32 	%r229, [%rd18+24];
	ld.local.u32 	%r230, [%rd18+20];
	setp.eq.s32 	%p48, %r37, 0;
	@%p48 bra 	$L__BB0_31;
	shf.l.wrap.b32 	%r229, %r230, %r229, %r37;
	ld.local.u32 	%r154, [%rd18+16];
	shf.l.wrap.b32 	%r230, %r154, %r230, %r37;
$L__BB0_31:
	shr.u32 	%r155, %r229, 30;
	shf.l.wrap.b32 	%r156, %r230, %r229, 2;
	shl.b32 	%r157, %r230, 2;
	shr.u32 	%r158, %r156, 31;
	add.s32 	%r159, %r158, %r155;
	neg.s32 	%r160, %r159;
	setp.lt.s32 	%p49, %r34, 0;
	selp.b32 	%r231, %r160, %r159, %p49;
	xor.b32  	%r161, %r156, %r34;
	shr.s32 	%r162, %r156, 31;
	xor.b32  	%r163, %r162, %r156;
	xor.b32  	%r164, %r162, %r157;
	cvt.u64.u32 	%rd57, %r163;
	shl.b64 	%rd58, %rd57, 32;
	cvt.u64.u32 	%rd59, %r164;
	or.b64  	%rd60, %rd58, %rd59;
	cvt.rn.f64.s64 	%fd56, %rd60;
	mul.f64 	%fd57, %fd56, 0d3BF921FB54442D19;
	cvt.rn.f32.f64 	%f162, %fd57;
	neg.f32 	%f163, %f162;
	setp.lt.s32 	%p50, %r161, 0;
	selp.f32 	%f215, %f163, %f162, %p50;
$L__BB0_32:
	mul.rn.f32 	%f165, %f215, %f215;
	and.b32  	%r166, %r231, 1;
	setp.eq.b32 	%p52, %r166, 1;
	selp.f32 	%f166, 0f3F800000, %f215, %p52;
	fma.rn.f32 	%f167, %f165, %f166, 0f00000000;
	fma.rn.f32 	%f168, %f165, 0f37CBAC00, 0fBAB607ED;
	selp.f32 	%f169, %f168, 0fB94D4153, %p52;
	selp.f32 	%f170, 0f3D2AAABB, 0f3C0885E4, %p52;
	fma.rn.f32 	%f171, %f169, %f165, %f170;
	selp.f32 	%f172, 0fBEFFFFFF, 0fBE2AAAA8, %p52;
	fma.rn.f32 	%f173, %f171, %f165, %f172;
	fma.rn.f32 	%f174, %f173, %f167, %f166;
	and.b32  	%r167, %r231, 2;
	setp.eq.s32 	%p53, %r167, 0;
	mov.f32 	%f175, 0f00000000;
	sub.f32 	%f176, %f175, %f174;
	selp.f32 	%f29, %f174, %f176, %p53;
	@%p37 bra 	$L__BB0_40;
	setp.neu.f32 	%p54, %f21, 0f7F800000;
	@%p54 bra 	$L__BB0_35;
	mov.f32 	%f179, 0f00000000;
	mul.rn.f32 	%f216, %f13, %f179;
	mov.b32 	%r235, 0;
	bra.uni 	$L__BB0_40;
$L__BB0_35:
	mov.b32 	%r46, %f13;
	shl.b32 	%r169, %r46, 8;
	or.b32  	%r47, %r169, -2147483648;
	mov.b64 	%rd92, 0;
	mov.b32 	%r232, 0;
$L__BB0_36:
	.pragma "nounroll";
	mul.wide.u32 	%rd62, %r232, 4;
	mov.u64 	%rd63, __cudart_i2opi_f;
	add.s64 	%rd64, %rd63, %rd62;
	ld.global.nc.u32 	%r170, [%rd64];
	mad.wide.u32 	%rd65, %r170, %r47, %rd92;
	shr.u64 	%rd92, %rd65, 32;
	add.s64 	%rd66, %rd2, %rd62;
	st.local.u32 	[%rd66], %rd65;
	add.s32 	%r232, %r232, 1;
	setp.ne.s32 	%p55, %r232, 6;
	@%p55 bra 	$L__BB0_36;
	shr.u32 	%r171, %r46, 23;
	st.local.u32 	[%rd2+24], %rd92;
	and.b32  	%r50, %r171, 31;
	and.b32  	%r172, %r171, 224;
	add.s32 	%r173, %r172, -128;
	shr.u32 	%r174, %r173, 5;
	mul.wide.u32 	%rd67, %r174, 4;
	sub.s64 	%rd21, %rd2, %rd67;
	ld.local.u32 	%r233, [%rd21+24];
	ld.local.u32 	%r234, [%rd21+20];
	setp.eq.s32 	%p56, %r50, 0;
	@%p56 bra 	$L__BB0_39;
	shf.l.wrap.b32 	%r233, %r234, %r233, %r50;
	ld.local.u32 	%r175, [%rd21+16];
	shf.l.wrap.b32 	%r234, %r175, %r234, %r50;
$L__BB0_39:
	shr.u32 	%r176, %r233, 30;
	shf.l.wrap.b32 	%r177, %r234, %r233, 2;
	shl.b32 	%r178, %r234, 2;
	shr.u32 	%r179, %r177, 31;
	add.s32 	%r180, %r179, %r176;
	neg.s32 	%r181, %r180;
	setp.lt.s32 	%p57, %r46, 0;
	selp.b32 	%r235, %r181, %r180, %p57;
	xor.b32  	%r182, %r177, %r46;
	shr.s32 	%r183, %r177, 31;
	xor.b32  	%r184, %r183, %r177;
	xor.b32  	%r185, %r183, %r178;
	cvt.u64.u32 	%rd68, %r184;
	shl.b64 	%rd69, %rd68, 32;
	cvt.u64.u32 	%rd70, %r185;
	or.b64  	%rd71, %rd69, %rd70;
	cvt.rn.f64.s64 	%fd58, %rd71;
	mul.f64 	%fd59, %fd58, 0d3BF921FB54442D19;
	cvt.rn.f32.f64 	%f177, %fd59;
	neg.f32 	%f178, %f177;
	setp.lt.s32 	%p58, %r182, 0;
	selp.f32 	%f216, %f178, %f177, %p58;
$L__BB0_40:
	mul.rn.f32 	%f180, %f216, %f216;
	and.b32  	%r187, %r235, 1;
	setp.eq.b32 	%p60, %r187, 1;
	selp.f32 	%f181, 0f3F800000, %f216, %p60;
	fma.rn.f32 	%f182, %f180, %f181, 0f00000000;
	fma.rn.f32 	%f183, %f180, 0f37CBAC00, 0fBAB607ED;
	selp.f32 	%f184, %f183, 0fB94D4153, %p60;
	selp.f32 	%f185, 0f3D2AAABB, 0f3C0885E4, %p60;
	fma.rn.f32 	%f186, %f184, %f180, %f185;
	selp.f32 	%f187, 0fBEFFFFFF, 0fBE2AAAA8, %p60;
	fma.rn.f32 	%f188, %f186, %f180, %f187;
	fma.rn.f32 	%f189, %f188, %f182, %f181;
	and.b32  	%r188, %r235, 2;
	setp.eq.s32 	%p61, %r188, 0;
	mov.f32 	%f190, 0f00000000;
	sub.f32 	%f191, %f190, %f189;
	selp.f32 	%f192, %f189, %f191, %p61;
	mul.f32 	%f193, %f11, %f29;
	fma.rn.f32 	%f211, %f193, %f192, %f2;
	@%p29 bra 	$L__BB0_48;
	setp.neu.f32 	%p62, %f15, 0f7F800000;
	@%p62 bra 	$L__BB0_43;
	mov.f32 	%f196, 0f00000000;
	mul.rn.f32 	%f217, %f12, %f196;
	mov.b32 	%r239, 0;
	bra.uni 	$L__BB0_48;
$L__BB0_43:
	mov.b32 	%r59, %f12;
	shl.b32 	%r190, %r59, 8;
	or.b32  	%r60, %r190, -2147483648;
	mov.b64 	%rd93, 0;
	mov.b32 	%r236, 0;
$L__BB0_44:
	.pragma "nounroll";
	mul.wide.u32 	%rd73, %r236, 4;
	mov.u64 	%rd74, __cudart_i2opi_f;
	add.s64 	%rd75, %rd74, %rd73;
	ld.global.nc.u32 	%r191, [%rd75];
	mad.wide.u32 	%rd76, %r191, %r60, %rd93;
	shr.u64 	%rd93, %rd76, 32;
	add.s64 	%rd77, %rd1, %rd73;
	st.local.u32 	[%rd77], %rd76;
	add.s32 	%r236, %r236, 1;
	setp.ne.s32 	%p63, %r236, 6;
	@%p63 bra 	$L__BB0_44;
	shr.u32 	%r192, %r59, 23;
	st.local.u32 	[%rd1+24], %rd93;
	and.b32  	%r63, %r192, 31;
	and.b32  	%r193, %r192, 224;
	add.s32 	%r194, %r193, -128;
	shr.u32 	%r195, %r194, 5;
	mul.wide.u32 	%rd78, %r195, 4;
	sub.s64 	%rd24, %rd1, %rd78;
	ld.local.u32 	%r237, [%rd24+24];
	ld.local.u32 	%r238, [%rd24+20];
	setp.eq.s32 	%p64, %r63, 0;
	@%p64 bra 	$L__BB0_47;
	shf.l.wrap.b32 	%r237, %r238, %r237, %r63;
	ld.local.u32 	%r196, [%rd24+16];
	shf.l.wrap.b32 	%r238, %r196, %r238, %r63;
$L__BB0_47:
	shr.u32 	%r197, %r237, 30;
	shf.l.wrap.b32 	%r198, %r238, %r237, 2;
	shl.b32 	%r199, %r238, 2;
	shr.u32 	%r200, %r198, 31;
	add.s32 	%r201, %r200, %r197;
	neg.s32 	%r202, %r201;
	setp.lt.s32 	%p65, %r59, 0;
	selp.b32 	%r239, %r202, %r201, %p65;
	xor.b32  	%r203, %r198, %r59;
	shr.s32 	%r204, %r198, 31;
	xor.b32  	%r205, %r204, %r198;
	xor.b32  	%r206, %r204, %r199;
	cvt.u64.u32 	%rd79, %r205;
	shl.b64 	%rd80, %rd79, 32;
	cvt.u64.u32 	%rd81, %r206;
	or.b64  	%rd82, %rd80, %rd81;
	cvt.rn.f64.s64 	%fd60, %rd82;
	mul.f64 	%fd61, %fd60, 0d3BF921FB54442D19;
	cvt.rn.f32.f64 	%f194, %fd61;
	neg.f32 	%f195, %f194;
	setp.lt.s32 	%p66, %r203, 0;
	selp.f32 	%f217, %f195, %f194, %p66;
$L__BB0_48:
	add.s32 	%r209, %r239, 1;
	mul.rn.f32 	%f197, %f217, %f217;
	and.b32  	%r210, %r239, 1;
	setp.eq.b32 	%p67, %r210, 1;
	selp.f32 	%f198, %f217, 0f3F800000, %p67;
	fma.rn.f32 	%f199, %f197, %f198, 0f00000000;
	fma.rn.f32 	%f200, %f197, 0f37CBAC00, 0fBAB607ED;
	selp.f32 	%f201, 0fB94D4153, %f200, %p67;
	selp.f32 	%f202, 0f3C0885E4, 0f3D2AAABB, %p67;
	fma.rn.f32 	%f203, %f201, %f197, %f202;
	selp.f32 	%f204, 0fBE2AAAA8, 0fBEFFFFFF, %p67;
	fma.rn.f32 	%f205, %f203, %f197, %f204;
	fma.rn.f32 	%f206, %f205, %f199, %f198;
	and.b32  	%r211, %r209, 2;
	setp.eq.s32 	%p68, %r211, 0;
	mov.f32 	%f207, 0f00000000;
	sub.f32 	%f208, %f207, %f206;
	selp.f32 	%f209, %f206, %f208, %p68;
	fma.rn.f32 	%f210, %f11, %f209, %f3;
	add.s32 	%r219, %r219, 1;
	setp.ne.s32 	%p69, %r219, 50;
	mov.b32 	%r240, 50;
	@%p69 bra 	$L__BB0_2;
$L__BB0_49:
	ld.param.u64 	%rd86, [_Z16MandelbulbKernelPiiiffffff_param_0];
	mul.lo.s32 	%r212, %r240, 20;
	shl.b32 	%r213, %r212, 16;
	shl.b32 	%r214, %r212, 8;
	or.b32  	%r215, %r213, %r214;
	or.b32  	%r216, %r212, %r215;
	or.b32  	%r217, %r216, 65793;
	mad.lo.s32 	%r218, %r74, %r83, %r1;
	cvta.to.global.u64 	%rd83, %rd86;
	mul.wide.s32 	%rd84, %r218, 4;
	add.s64 	%rd85, %rd83, %rd84;
	st.global.u32 	[%rd85], %r217;
$L__BB0_50:
	ret;

}
.func  (.param .b64 func_retval0) __internal_accurate_pow(
	.param .b64 __internal_accurate_pow_param_0,
	.param .b64 __internal_accurate_pow_param_1
)
{
	.reg .pred 	%p<8>;
	.reg .b32 	%r<49>;
	.reg .b32 	%f<3>;
	.reg .b64 	%fd<109>;

	ld.param.f64 	%fd10, [__internal_accurate_pow_param_0];
	ld.param.f64 	%fd11, [__internal_accurate_pow_param_1];
	{
	.reg .b32 %temp; 
	mov.b64 	{%temp, %r46}, %fd10;
	}
	{
	.reg .b32 %temp; 
	mov.b64 	{%r45, %temp}, %fd10;
	}
	shr.u32 	%r47, %r46, 20;
	setp.gt.u32 	%p1, %r46, 1048575;
	@%p1 bra 	$L__BB1_2;
	mul.f64 	%fd12, %fd10, 0d4350000000000000;
	{
	.reg .b32 %temp; 
	mov.b64 	{%temp, %r46}, %fd12;
	}
	{
	.reg .b32 %temp; 
	mov.b64 	{%r45, %temp}, %fd12;
	}
	shr.u32 	%r16, %r46, 20;
	add.s32 	%r47, %r16, -54;
$L__BB1_2:
	add.s32 	%r48, %r47, -1023;
	and.b32  	%r17, %r46, -2146435073;
	or.b32  	%r18, %r17, 1072693248;
	mov.b64 	%fd107, {%r45, %r18};
	setp.lt.u32 	%p2, %r18, 1073127583;
	@%p2 bra 	$L__BB1_4;
	{
	.reg .b32 %temp; 
	mov.b64 	{%r19, %temp}, %fd107;
	}
	{
	.reg .b32 %temp; 
	mov.b64 	{%temp, %r20}, %fd107;
	}
	add.s32 	%r21, %r20, -1048576;
	mov.b64 	%fd107, {%r19, %r21};
	add.s32 	%r48, %r47, -1022;
$L__BB1_4:
	add.f64 	%fd13, %fd107, 0dBFF0000000000000;
	add.f64 	%fd14, %fd107, 0d3FF0000000000000;
	rcp.approx.ftz.f64 	%fd15, %fd14;
	neg.f64 	%fd16, %fd14;
	fma.rn.f64 	%fd17, %fd16, %fd15, 0d3FF0000000000000;
	fma.rn.f64 	%fd18, %fd17, %fd17, %fd17;
	fma.rn.f64 	%fd19, %fd18, %fd15, %fd15;
	mul.f64 	%fd20, %fd13, %fd19;
	fma.rn.f64 	%fd21, %fd13, %fd19, %fd20;
	mul.f64 	%fd22, %fd21, %fd21;
	fma.rn.f64 	%fd23, %fd22, 0d3EB0F5FF7D2CAFE2, 0d3ED0F5D241AD3B5A;
	fma.rn.f64 	%fd24, %fd23, %fd22, 0d3EF3B20A75488A3F;
	fma.rn.f64 	%fd25, %fd24, %fd22, 0d3F1745CDE4FAECD5;
	fma.rn.f64 	%fd26, %fd25, %fd22, 0d3F3C71C7258A578B;
	fma.rn.f64 	%fd27, %fd26, %fd22, 0d3F6249249242B910;
	fma.rn.f64 	%fd28, %fd27, %fd22, 0d3F89999999999DFB;
	sub.f64 	%fd29, %fd13, %fd21;
	add.f64 	%fd30, %fd29, %fd29;
	neg.f64 	%fd31, %fd21;
	fma.rn.f64 	%fd32, %fd31, %fd13, %fd30;
	mul.f64 	%fd33, %fd19, %fd32;
	fma.rn.f64 	%fd34, %fd22, %fd28, 0d3FB5555555555555;
	mov.f64 	%fd35, 0d3FB5555555555555;
	sub.f64 	%fd36, %fd35, %fd34;
	fma.rn.f64 	%fd37, %fd22, %fd28, %fd36;
	add.f64 	%fd38, %fd37, 0dBC46A4CB00B9E7B0;
	add.f64 	%fd39, %fd34, %fd38;
	sub.f64 	%fd40, %fd34, %fd39;
	add.f64 	%fd41, %fd38, %fd40;
	mul.rn.f64 	%fd42, %fd21, %fd21;
	neg.f64 	%fd43, %fd42;
	fma.rn.f64 	%fd44, %fd21, %fd21, %fd43;
	{
	.reg .b32 %temp; 
	mov.b64 	{%r22, %temp}, %fd33;
	}
	{
	.reg .b32 %temp; 
	mov.b64 	{%temp, %r23}, %fd33;
	}
	add.s32 	%r24, %r23, 1048576;
	mov.b64 	%fd45, {%r22, %r24};
	fma.rn.f64 	%fd46, %fd21, %fd45, %fd44;
	mul.rn.f64 	%fd47, %fd42, %fd21;
	neg.f64 	%fd48, %fd47;
	fma.rn.f64 	%fd49, %fd42, %fd21, %fd48;
	fma.rn.f64 	%fd50, %fd42, %fd33, %fd49;
	fma.rn.f64 	%fd51, %fd46, %fd21, %fd50;
	mul.rn.f64 	%fd52, %fd39, %fd47;
	neg.f64 	%fd53, %fd52;
	fma.rn.f64 	%fd54, %fd39, %fd47, %fd53;
	fma.rn.f64 	%fd55, %fd39, %fd51, %fd54;
	fma.rn.f64 	%fd56, %fd41, %fd47, %fd55;
	add.f64 	%fd57, %fd52, %fd56;
	sub.f64 	%fd58, %fd52, %fd57;
	add.f64 	%fd59, %fd56, %fd58;
	add.f64 	%fd60, %fd21, %fd57;
	sub.f64 	%fd61, %fd21, %fd60;
	add.f64 	%fd62, %fd57, %fd61;
	add.f64 	%fd63, %fd59, %fd62;
	add.f64 	%fd64, %fd33, %fd63;
	add.f64 	%fd65, %fd60, %fd64;
	sub.f64 	%fd66, %fd60, %fd65;
	add.f64 	%fd67, %fd64, %fd66;
	xor.b32  	%r25, %r48, -2147483648;
	mov.b32 	%r26, 1127219200;
	mov.b64 	%fd68, {%r25, %r26};
	mov.b32 	%r27, -2147483648;
	mov.b64 	%fd69, {%r27, %r26};
	sub.f64 	%fd70, %fd68, %fd69;
	fma.rn.f64 	%fd71, %fd70, 0d3FE62E42FEFA39EF, %fd65;
	fma.rn.f64 	%fd72, %fd70, 0dBFE62E42FEFA39EF, %fd71;
	sub.f64 	%fd73, %fd72, %fd65;
	sub.f64 	%fd74, %fd67, %fd73;
	fma.rn.f64 	%fd75, %fd70, 0d3C7ABC9E3B39803F, %fd74;
	add.f64 	%fd76, %fd71, %fd75;
	sub.f64 	%fd77, %fd71, %fd76;
	add.f64 	%fd78, %fd75, %fd77;
	{
	.reg .b32 %temp; 
	mov.b64 	{%temp, %r28}, %fd11;
	}
	{
	.reg .b32 %temp; 
	mov.b64 	{%r29, %temp}, %fd11;
	}
	shl.b32 	%r30, %r28, 1;
	setp.gt.u32 	%p3, %r30, -33554433;
	and.b32  	%r31, %r28, -15728641;
	selp.b32 	%r32, %r31, %r28, %p3;
	mov.b64 	%fd79, {%r29, %r32};
	mul.rn.f64 	%fd80, %fd76, %fd79;
	neg.f64 	%fd81, %fd80;
	fma.rn.f64 	%fd82, %fd76, %fd79, %fd81;
	fma.rn.f64 	%fd83, %fd78, %fd79, %fd82;
	add.f64 	%fd4, %fd80, %fd83;
	sub.f64 	%fd84, %fd80, %fd4;
	add.f64 	%fd5, %fd83, %fd84;
	fma.rn.f64 	%fd85, %fd4, 0d3FF71547652B82FE, 0d4338000000000000;
	{
	.reg .b32 %temp; 
	mov.b64 	{%r13, %temp}, %fd85;
	}
	mov.f64 	%fd86, 0dC338000000000000;
	add.rn.f64 	%fd87, %fd85, %fd86;
	fma.rn.f64 	%fd88, %fd87, 0dBFE62E42FEFA39EF, %fd4;
	fma.rn.f64 	%fd89, %fd87, 0dBC7ABC9E3B39803F, %fd88;
	fma.rn.f64 	%fd90, %fd89, 0d3E5ADE1569CE2BDF, 0d3E928AF3FCA213EA;
	fma.rn.f64 	%fd91, %fd90, %fd89, 0d3EC71DEE62401315;
	fma.rn.f64 	%fd92, %fd91, %fd89, 0d3EFA01997C89EB71;
	fma.rn.f64 	%fd93, %fd92, %fd89, 0d3F2A01A014761F65;
	fma.rn.f64 	%fd94, %fd93, %fd89, 0d3F56C16C1852B7AF;
	fma.rn.f64 	%fd95, %fd94, %fd89, 0d3F81111111122322;
	fma.rn.f64 	%fd96, %fd95, %fd89, 0d3FA55555555502A1;
	fma.rn.f64 	%fd97, %fd96, %fd89, 0d3FC5555555555511;
	fma.rn.f64 	%fd98, %fd97, %fd89, 0d3FE000000000000B;
	fma.rn.f64 	%fd99, %fd98, %fd89, 0d3FF0000000000000;
	fma.rn.f64 	%fd100, %fd99, %fd89, 0d3FF0000000000000;
	{
	.reg .b32 %temp; 
	mov.b64 	{%r14, %temp}, %fd100;
	}
	{
	.reg .b32 %temp; 
	mov.b64 	{%temp, %r15}, %fd100;
	}
	shl.b32 	%r33, %r13, 20;
	add.s32 	%r34, %r33, %r15;
	mov.b64 	%fd108, {%r14, %r34};
	{
	.reg .b32 %temp; 
	mov.b64 	{%temp, %r35}, %fd4;
	}
	mov.b32 	%f2, %r35;
	abs.f32 	%f1, %f2;
	setp.lt.f32 	%p4, %f1, 0f4086232B;
	@%p4 bra 	$L__BB1_7;
	setp.lt.f64 	%p5, %fd4, 0d0000000000000000;
	add.f64 	%fd101, %fd4, 0d7FF0000000000000;
	selp.f64 	%fd108, 0d0000000000000000, %fd101, %p5;
	setp.geu.f32 	%p6, %f1, 0f40874800;
	@%p6 bra 	$L__BB1_7;
	shr.u32 	%r36, %r13, 31;
	add.s32 	%r37, %r13, %r36;
	shr.s32 	%r38, %r37, 1;
	shl.b32 	%r39, %r38, 20;
	add.s32 	%r40, %r15, %r39;
	mov.b64 	%fd102, {%r14, %r40};
	sub.s32 	%r41, %r13, %r38;
	shl.b32 	%r42, %r41, 20;
	add.s32 	%r43, %r42, 1072693248;
	mov.b32 	%r44, 0;
	mov.b64 	%fd103, {%r44, %r43};
	mul.f64 	%fd108, %fd103, %fd102;
$L__BB1_7:
	abs.f64 	%fd104, %fd108;
	setp.eq.f64 	%p7, %fd104, 0d7FF0000000000000;
	fma.rn.f64 	%fd105, %fd108, %fd5, %fd108;
	selp.f64 	%fd106, %fd108, %fd105, %p7;
	st.param.f64 	[func_retval0], %fd106;
	ret;

}


// ===== COMPILED SASS (sm_100) =====

	.target	sm_100

	.elftype	@"ET_EXEC"


//--------------------- .note.nv.tkinfo           --------------------------
	.section	.note.nv.tkinfo,"",@"SHT_NOTE"
	.sectionflags	@"SHF_NOTE_NV_TKINFO"
	.tkinfo
        /*0018*/ 	.word	0x00000002
        /*0030*/ 	.string	""
        /*0030*/ 	.string	"ptxas"
        /*0030*/ 	.string	"Cuda compilation tools, release 13.0, V13.0.88"
        /*0030*/ 	.string	"Build cuda_13.0.r13.0/compiler.36424714_0"
        /*0030*/ 	.string	"-arch sm_100 -m 64 "



//--------------------- .note.nv.cuinfo           --------------------------
	.section	.note.nv.cuinfo,"",@"SHT_NOTE"
	.sectionflags	@"SHF_NOTE_NV_CUINFO"
        /*0018*/ 	.short	0x0002
        /*001a*/ 	.short	0x0064
        /*001c*/ 	.short	0x0082
	.zero		2


//--------------------- .nv.info                  --------------------------
	.section	.nv.info,"",@"SHT_CUDA_INFO"
	.align	4


	//----- nvinfo : EIATTR_REGCOUNT
	.align		4
        /*0000*/ 	.byte	0x04, 0x2f
        /*0002*/ 	.short	(.L_2 - .L_1)
	.align		4
.L_1:
        /*0004*/ 	.word	index@(_Z16MandelbulbKernelPiiiffffff)
        /*0008*/ 	.word	0x00000021


	//----- nvinfo : EIATTR_FRAME_SIZE
	.align		4
.L_2:
        /*000c*/ 	.byte	0x04, 0x11
        /*000e*/ 	.short	(.L_4 - .L_3)
	.align		4
.L_3:
        /*0010*/ 	.word	index@($_Z16MandelbulbKernelPiiiffffff$__internal_accurate_pow)
        /*0014*/ 	.word	0x00000020


	//----- nvinfo : EIATTR_FRAME_SIZE
	.align		4
.L_4:
        /*0018*/ 	.byte	0x04, 0x11
        /*001a*/ 	.short	(.L_6 - .L_5)
	.align		4
.L_5:
        /*001c*/ 	.word	index@($__internal_2_$__cuda_sm3x_div_rn_noftz_f32_slowpath)
        /*0020*/ 	.word	0x00000020


	//----- nvinfo : EIATTR_FRAME_SIZE
	.align		4
.L_6:
        /*0024*/ 	.byte	0x04, 0x11
        /*0026*/ 	.short	(.L_8 - .L_7)
	.align		4
.L_7:
        /*0028*/ 	.word	index@($__internal_1_$__cuda_sm20_sqrt_rn_f32_slowpath)
        /*002c*/ 	.word	0x00000020


	//----- nvinfo : EIATTR_FRAME_SIZE
	.align		4
.L_8:
        /*0030*/ 	.byte	0x04, 0x11
        /*0032*/ 	.short	(.L_10 - .L_9)
	.align		4
.L_9:
        /*0034*/ 	.word	index@($__internal_0_$__cuda_sm20_div_rn_f64_full)
        /*0038*/ 	.word	0x00000020


	//----- nvinfo : EIATTR_FRAME_SIZE
	.align		4
.L_10:
        /*003c*/ 	.byte	0x04, 0x11
        /*003e*/ 	.short	(.L_12 - .L_11)
	.align		4
.L_11:
        /*0040*/ 	.word	index@(_Z16MandelbulbKernelPiiiffffff)
        /*0044*/ 	.word	0x00000020


	//----- nvinfo : EIATTR_MIN_STACK_SIZE
	.align		4
.L_12:
        /*0048*/ 	.byte	0x04, 0x12
        /*004a*/ 	.short	(.L_14 - .L_13)
	.align		4
.L_13:
        /*004c*/ 	.word	index@(_Z16MandelbulbKernelPiiiffffff)
        /*0050*/ 	.word	0x00000020
.L_14:


//--------------------- .nv.compat                --------------------------
	.section	.nv.compat,"",@"SHT_CUDA_COMPAT_INFO"
	.align	4
        /*0000*/ 	.byte	0x02, 0x09, 0x00, 0x00, 0x02, 0x02, 0x01, 0x00, 0x02, 0x05, 0x05, 0x00, 0x03, 0x07, 0x01, 0x01
        /*0010*/ 	.byte	0x02, 0x03, 0x00, 0x00, 0x02, 0x06, 0x01, 0x00, 0x04, 0x0b, 0x08, 0x00, 0x01, 0x00, 0x00, 0x00
        /*0020*/ 	.byte	0x00, 0x00, 0x00, 0x00


//--------------------- .nv.info._Z16MandelbulbKernelPiiiffffff --------------------------
	.section	.nv.info._Z16MandelbulbKernelPiiiffffff,"",@"SHT_CUDA_INFO"
	.sectionflags	@""
	.align	4


	//----- nvinfo : EIATTR_CUDA_API_VERSION
	.align		4
        /*0000*/ 	.byte	0x04, 0x37
        /*0002*/ 	.short	(.L_16 - .L_15)
.L_15:
        /*0004*/ 	.word	0x00000082


	//----- nvinfo : EIATTR_KPARAM_INFO
	.align		4
.L_16:
        /*0008*/ 	.byte	0x04, 0x17
        /*000a*/ 	.short	(.L_18 - .L_17)
.L_17:
        /*000c*/ 	.word	0x00000000
        /*0010*/ 	.short	0x0008
        /*0012*/ 	.short	0x0024
        /*0014*/ 	.byte	0x00, 0xf0, 0x11, 0x00


	//----- nvinfo : EIATTR_KPARAM_INFO
	.align		4
.L_18:
        /*0018*/ 	.byte	0x04, 0x17
        /*001a*/ 	.short	(.L_20 - .L_19)
.L_19:
        /*001c*/ 	.word	0x00000000
        /*0020*/ 	.short	0x0007
        /*0022*/ 	.short	0x0020
        /*0024*/ 	.byte	0x00, 0xf0, 0x11, 0x00


	//----- nvinfo : EIATTR_KPARAM_INFO
	.align		4
.L_20:
        /*0028*/ 	.byte	0x04, 0x17
        /*002a*/ 	.short	(.L_22 - .L_21)
.L_21:
        /*002c*/ 	.word	0x00000000
        /*0030*/ 	.short	0x0006
        /*0032*/ 	.short	0x001c
        /*0034*/ 	.byte	0x00, 0xf0, 0x11, 0x00


	//----- nvinfo : EIATTR_KPARAM_INFO
	.align		4
.L_22:
        /*0038*/ 	.byte	0x04, 0x17
        /*003a*/ 	.short	(.L_24 - .L_23)
.L_23:
        /*003c*/ 	.word	0x00000000
        /*0040*/ 	.short	0x0005
        /*0042*/ 	.short	0x0018
        /*0044*/ 	.byte	0x00, 0xf0, 0x11, 0x00


	//----- nvinfo : EIATTR_KPARAM_INFO
	.align		4
.L_24:
        /*0048*/ 	.byte	0x04, 0x17
        /*004a*/ 	.short	(.L_26 - .L_25)
.L_25:
        /*004c*/ 	.word	0x00000000
        /*0050*/ 	.short	0x0004
        /*0052*/ 	.short	0x0014
        /*0054*/ 	.byte	0x00, 0xf0, 0x11, 0x00


	//----- nvinfo : EIATTR_KPARAM_INFO
	.align		4
.L_26:
        /*0058*/ 	.byte	0x04, 0x17
        /*005a*/ 	.short	(.L_28 - .L_27)
.L_27:
        /*005c*/ 	.word	0x00000000
        /*0060*/ 	.short	0x0003
        /*0062*/ 	.short	0x0010
        /*0064*/ 	.byte	0x00, 0xf0, 0x11, 0x00


	//----- nvinfo : EIATTR_KPARAM_INFO
	.align		4
.L_28:
        /*0068*/ 	.byte	0x04, 0x17
        /*006a*/ 	.short	(.L_30 - .L_29)
.L_29:
        /*006c*/ 	.word	0x00000000
        /*0070*/ 	.short	0x0002
        /*0072*/ 	.short	0x000c
        /*0074*/ 	.byte	0x00, 0xf0, 0x11, 0x00


	//----- nvinfo : EIATTR_KPARAM_INFO
	.align		4
.L_30:
        /*0078*/ 	.byte	0x04, 0x17
        /*007a*/ 	.short	(.L_32 - .L_31)
.L_31:
        /*007c*/ 	.word	0x00000000
        /*0080*/ 	.short	0x0001
        /*0082*/ 	.short	0x0008
        /*0084*/ 	.byte	0x00, 0xf0, 0x11, 0x00


	//----- nvinfo : EIATTR_KPARAM_INFO
	.align		4
.L_32:
        /*0088*/ 	.byte	0x04, 0x17
        /*008a*/ 	.short	(.L_34 - .L_33)
.L_33:
        /*008c*/ 	.word	0x00000000
        /*0090*/ 	.short	0x0000
        /*0092*/ 	.short	0x0000
        /*0094*/ 	.byte	0x00, 0xf5, 0x21, 0x00


	//----- nvinfo : EIATTR_SPARSE_MMA_MASK
	.align		4
.L_34:
        /*0098*/ 	.byte	0x03, 0x50
        /*009a*/ 	.short	0x0000


	//----- nvinfo : EIATTR_MAXREG_COUNT
	.align		4
        /*009c*/ 	.byte	0x03, 0x1b
        /*009e*/ 	.short	0x00ff


	//----- nvinfo : EIATTR_MERCURY_ISA_VERSION
	.align		4
        /*00a0*/ 	.byte	0x03, 0x5f
        /*00a2*/ 	.short	0x0101


	//----- nvinfo : EIATTR_VRC_CTA_INIT_COUNT
	.align		4
        /*00a4*/ 	.byte	0x02, 0x4a
	.zero		1
	.zero		1


	//----- nvinfo : EIATTR_EXIT_INSTR_OFFSETS
	.align		4
        /*00a8*/ 	.byte	0x04, 0x1c
        /*00aa*/ 	.short	(.L_36 - .L_35)


	//   ....[0]....
.L_35:
        /*00ac*/ 	.word	0x000000d0


	//   ....[1]....
        /*00b0*/ 	.word	0x00002c00


	//----- nvinfo : EIATTR_CRS_STACK_SIZE
	.align		4
.L_36:
        /*00b4*/ 	.byte	0x04, 0x1e
        /*00b6*/ 	.short	(.L_38 - .L_37)
.L_37:
        /*00b8*/ 	.word	0x00000000


	//----- nvinfo : EIATTR_CBANK_PARAM_SIZE
	.align		4
.L_38:
        /*00bc*/ 	.byte	0x03, 0x19
        /*00be*/ 	.short	0x0028


	//----- nvinfo : EIATTR_PARAM_CBANK
	.align		4
        /*00c0*/ 	.byte	0x04, 0x0a
        /*00c2*/ 	.short	(.L_40 - .L_39)
	.align		4
.L_39:
        /*00c4*/ 	.word	index@(.nv.constant0._Z16MandelbulbKernelPiiiffffff)
        /*00c8*/ 	.short	0x0380
        /*00ca*/ 	.short	0x0028


	//----- nvinfo : EIATTR_SW_WAR
	.align		4
.L_40:
        /*00cc*/ 	.byte	0x04, 0x36
        /*00ce*/ 	.short	(.L_42 - .L_41)
.L_41:
        /*00d0*/ 	.word	0x00000008
.L_42:


//--------------------- .nv.callgraph             --------------------------
	.section	.nv.callgraph,"",@"SHT_CUDA_CALLGRAPH"
	.align	4
	.sectionentsize	8
	.align		4
        /*0000*/ 	.word	0x00000000
	.align		4
        /*0004*/ 	.word	0xffffffff
	.align		4
        /*0008*/ 	.word	0x00000000
	.align		4
        /*000c*/ 	.word	0xfffffffe
	.align		4
        /*0010*/ 	.word	0x00000000
	.align		4
        /*0014*/ 	.word	0xfffffffd
	.align		4
        /*0018*/ 	.word	0x00000000
	.align		4
        /*001c*/ 	.word	0xfffffffc


//--------------------- .nv.constant4             --------------------------
	.section	.nv.constant4,"a",@progbits
	.align	8
	.align		8
.nv.constant4:
        /*0000*/ 	.dword	__cudart_i2opi_f


//--------------------- .text._Z16MandelbulbKernelPiiiffffff --------------------------
	.section	.text._Z16MandelbulbKernelPiiiffffff,"ax",@progbits
	.align	128
        .global         _Z16MandelbulbKernelPiiiffffff
        .type           _Z16MandelbulbKernelPiiiffffff,@function
        .size           _Z16MandelbulbKernelPiiiffffff,(.L_x_65 - _Z16MandelbulbKernelPiiiffffff)
        .other          _Z16MandelbulbKernelPiiiffffff,@"STO_CUDA_ENTRY STV_DEFAULT"
_Z16MandelbulbKernelPiiiffffff:
.text._Z16MandelbulbKernelPiiiffffff:
[----:B------:R-:W0:Y:S01]  /*0000*/  LDC R1, c[0x0][0x37c] ;  /* 0x0000df00ff017b82 */ /* 0x000e220000000800 */
[----:B------:R-:W1:Y:S01]  /*0010*/  S2R R2, SR_CTAID.Y ;  /* 0x0000000000027919 */ /* 0x000e620000002600 */
[----:B------:R-:W2:Y:S01]  /*0020*/  LDCU UR4, c[0x0][0x360] ;  /* 0x00006c00ff0477ac */ /* 0x000ea20008000800 */
[----:B0-----:R-:W-:Y:S01]  /*0030*/  VIADD R1, R1, 0xffffffe0 ;  /* 0xffffffe001017836 */ /* 0x001fe20000000000 */
[----:B------:R-:W1:Y:S01]  /*0040*/  S2R R5, SR_TID.Y ;  /* 0x0000000000057919 */ /* 0x000e620000002200 */
[----:B------:R-:W1:Y:S01]  /*0050*/  LDCU UR5, c[0x0][0x364] ;  /* 0x00006c80ff0577ac */ /* 0x000e620008000800 */
[----:B------:R-:W2:Y:S01]  /*0060*/  S2R R3, SR_CTAID.X ;  /* 0x0000000000037919 */ /* 0x000ea20000002500 */
[----:B------:R-:W0:Y:S01]  /*0070*/  LDCU.64 UR6, c[0x0][0x388] ;  /* 0x00007100ff0677ac */ /* 0x000e220008000a00 */
[----:B------:R-:W2:Y:S01]  /*0080*/  S2R R0, SR_TID.X ;  /* 0x0000000000007919 */ /* 0x000ea20000002100 */
[----:B-1----:R-:W-:-:S05]  /*0090*/  IMAD R2, R2, UR5, R5 ;  /* 0x0000000502027c24 */ /* 0x002fca000f8e0205 */
[----:B0-----:R-:W-:Y:S01]  /*00a0*/  ISETP.GE.AND P0, PT, R2, UR7, PT ;  /* 0x0000000702007c0c */ /* 0x001fe2000bf06270 */
[----:B--2---:R-:W-:-:S05]  /*00b0*/  IMAD R3, R3, UR4, R0 ;  /* 0x0000000403037c24 */ /* 0x004fca000f8e0200 */
[----:B------:R-:W-:-:S13]  /*00c0*/  ISETP.GE.OR P0, PT, R3, UR6, P0 ;  /* 0x0000000603007c0c */ /* 0x000fda0008706670 */
[----:B------:R-:W-:Y:S05]  /*00d0*/  @P0 EXIT ;  /* 0x000000000000094d */ /* 0x000fea0003800000 */
[----:B------:R-:W-:Y:S01]  /*00e0*/  BSSY.RECONVERGENT B0, `(.L_x_0) ;  /* 0x0000007000007945 */ /* 0x000fe20003800200 */
[----:B------:R-:W-:Y:S01]  /*00f0*/  IMAD.MOV.U32 R24, RZ, RZ, RZ ;  /* 0x000000ffff187224 */ /* 0x000fe200078e00ff */
[----:B------:R-:W-:Y:S01]  /*0100*/  MOV R0, 0x150 ;  /* 0x0000015000007802 */ /* 0x000fe20000000f00 */
[----:B------:R-:W-:Y:S01]  /*0110*/  IMAD.MOV.U32 R25, RZ, RZ, 0x3ff80000 ;  /* 0x3ff80000ff197424 */ /* 0x000fe200078e00ff */
[----:B------:R-:W-:Y:S01]  /*0120*/  UMOV UR4, URZ ;  /* 0x000000ff00047c82 */ /* 0x000fe20008000000 */
[----:B------:R-:W-:-:S07]  /*0130*/  IMAD.MOV.U32 R29, RZ, RZ, -0x3fc70000 ;  /* 0xc0390000ff1d7424 */ /* 0x000fce00078e00ff */
[----:B------:R-:W-:Y:S05]  /*0140*/  CALL.REL.NOINC `($_Z16MandelbulbKernelPiiiffffff$__internal_accurate_pow) ;  /* 0x00000038001c7944 */ /* 0x000fea0003c00000 */
[----:B------:R-:W-:Y:S05]  /*0150*/  BSYNC.RECONVERGENT B0 ;  /* 0x0000000000007941 */ /* 0x000fea0003800200 */
.L_x_0:
[----:B------:R-:W0:Y:S01]  /*0160*/  LDCU.64 UR6, c[0x0][0x388] ;  /* 0x00007100ff0677ac */ /* 0x000e220008000a00 */
[----:B------:R-:W-:-:S06]  /*0170*/  IMAD.MOV.U32 R14, RZ, RZ, R12 ;  /* 0x000000ffff0e7224 */ /* 0x000fcc00078e000c */
[----:B------:R1:W2:Y:S01]  /*0180*/  F2F.F32.F64 R14, R14 ;  /* 0x0000000e000e7310 */ /* 0x0002a20000301000 */
[----:B0-----:R-:W-:Y:S02]  /*0190*/  I2FP.F32.U32 R11, UR7 ;  /* 0x00000007000b7c45 */ /* 0x001fe40008201000 */
[----:B------:R-:W-:-:S05]  /*01a0*/  I2FP.F32.S32 R0, UR6 ;  /* 0x0000000600007c45 */ /* 0x000fca0008201400 */
[----:B------:R-:W0:Y:S08]  /*01b0*/  MUFU.RCP R4, R11 ;  /* 0x0000000b00047308 */ /* 0x000e300000001000 */
[----:B------:R-:W3:Y:S01]  /*01c0*/  FCHK P0, R0, R11 ;  /* 0x0000000b00007302 */ /* 0x000ee20000000000 */
[----:B0-----:R-:W-:-:S04]  /*01d0*/  FFMA R5, -R11, R4, 1 ;  /* 0x3f8000000b057423 */ /* 0x001fc80000000104 */
[----:B------:R-:W-:-:S04]  /*01e0*/  FFMA R5, R4, R5, R4 ;  /* 0x0000000504057223 */ /* 0x000fc80000000004 */
[----:B------:R-:W-:-:S04]  /*01f0*/  FFMA R16, R0, R5, RZ ;  /* 0x0000000500107223 */ /* 0x000fc800000000ff */
[----:B------:R-:W-:-:S04]  /*0200*/  FFMA R4, -R11, R16, R0 ;  /* 0x000000100b047223 */ /* 0x000fc80000000100 */
[----:B------:R-:W-:Y:S01]  /*0210*/  FFMA R16, R5, R4, R16 ;  /* 0x0000000405107223 */ /* 0x000fe20000000010 */
[----:B-123--:R-:W-:Y:S06]  /*0220*/  @!P0 BRA `(.L_x_1) ;  /* 0x0000000000108947 */ /* 0x00efec0003800000 */
[----:B------:R-:W-:Y:S01]  /*0230*/  IMAD.MOV.U32 R10, RZ, RZ, R0 ;  /* 0x000000ffff0a7224 */ /* 0x000fe200078e0000 */
[----:B------:R-:W-:-:S07]  /*0240*/  MOV R12, 0x260 ;  /* 0x00000260000c7802 */ /* 0x000fce0000000f00 */
[----:B------:R-:W-:Y:S05]  /*0250*/  CALL.REL.NOINC `($__internal_2_$__cuda_sm3x_div_rn_noftz_f32_slowpath) ;  /* 0x0000003000387944 */ /* 0x000fea0003c00000 */
[----:B------:R-:W-:-:S07]  /*0260*/  IMAD.MOV.U32 R16, RZ, RZ, R10 ;  /* 0x000000ffff107224 */ /* 0x000fce00078e000a */
.L_x_1:
[----:B------:R-:W0:Y:S01]  /*0270*/  LDCU UR5, c[0x0][0x388] ;  /* 0x00007100ff0577ac */ /* 0x000e220008000800 */
[----:B------:R-:W-:Y:S01]  /*0280*/  HFMA2 R10, -RZ, RZ, 0, 5.9604644775390625e-08 ;  /* 0x00000001ff0a7431 */ /* 0x000fe200000001ff */
[----:B------:R-:W-:Y:S01]  /*0290*/  MUFU.RCP64H R5, -0.99999952316284179688 ;  /* 0xbfefffff00057908 */ /* 0x000fe20000001800 */
[----:B------:R-:W-:Y:S01]  /*02a0*/  IMAD.MOV.U32 R22, RZ, RZ, -0x1777a5c6 ;  /* 0xe8885a3aff167424 */ /* 0x000fe200078e00ff */
[----:B------:R-:W-:Y:S01]  /*02b0*/  UMOV UR6, 0xfd2f010b ;  /* 0xfd2f010b00067882 */ /* 0x000fe20000000000 */
[----:B------:R-:W-:Y:S01]  /*02c0*/  IMAD.MOV.U32 R23, RZ, RZ, 0x3fefffff ;  /* 0x3fefffffff177424 */ /* 0x000fe200078e00ff */
[----:B------:R-:W-:Y:S01]  /*02d0*/  UMOV UR7, 0x3c847a8a ;  /* 0x3c847a8a00077882 */ /* 0x000fe20000000000 */
[----:B------:R-:W-:Y:S01]  /*02e0*/  IMAD.MOV.U32 R4, RZ, RZ, RZ ;  /* 0x000000ffff047224 */ /* 0x000fe200078e00ff */
[----:B------:R-:W-:Y:S02]  /*02f0*/  BSSY.RECONVERGENT B0, `(.L_x_2) ;  /* 0x000001d000007945 */ /* 0x000fe40003800200 */
[----:B------:R-:W-:Y:S08]  /*0300*/  I2F.F64 R6, R3 ;  /* 0x0000000300067312 */ /* 0x000ff00000201c00 */
[----:B0-----:R-:W0:Y:S08]  /*0310*/  I2F.F64 R8, UR5 ;  /* 0x0000000500087d12 */ /* 0x001e300008201c00 */
[----:B0-----:R-:W0:Y:S02]  /*0320*/  MUFU.RCP64H R11, R9 ;  /* 0x00000009000b7308 */ /* 0x001e240000001800 */
[----:B0-----:R-:W-:-:S08]  /*0330*/  DFMA R12, -R8, R10, 1 ;  /* 0x3ff00000080c742b */ /* 0x001fd0000000010a */
[----:B------:R-:W-:-:S08]  /*0340*/  DFMA R12, R12, R12, R12 ;  /* 0x0000000c0c0c722b */ /* 0x000fd0000000000c */
[----:B------:R-:W-:Y:S02]  /*0350*/  DFMA R12, R10, R12, R10 ;  /* 0x0000000c0a0c722b */ /* 0x000fe4000000000a */
[----:B------:R-:W-:Y:S02]  /*0360*/  DFMA R10, R8, -0.5, R6 ;  /* 0xbfe00000080a782b */ /* 0x000fe40000000006 */
[----:B------:R-:W-:-:S04]  /*0370*/  DFMA R6, R4, R22, 1 ;  /* 0x3ff000000406742b */ /* 0x000fc80000000016 */
[----:B------:R-:W-:Y:S02]  /*0380*/  DFMA R18, -R8, R12, 1 ;  /* 0x3ff000000812742b */ /* 0x000fe4000000010c */
[----:B------:R-:W-:Y:S02]  /*0390*/  DADD R10, R10, R10 ;  /* 0x000000000a0a7229 */ /* 0x000fe4000000000a */
[----:B------:R-:W-:-:S04]  /*03a0*/  DFMA R6, R6, R6, R6 ;  /* 0x000000060606722b */ /* 0x000fc80000000006 */
[----:B------:R-:W-:-:S04]  /*03b0*/  DFMA R18, R12, R18, R12 ;  /* 0x000000120c12722b */ /* 0x000fc8000000000c */
[----:B------:R-:W-:Y:S01]  /*03c0*/  DFMA R6, R4, R6, R4 ;  /* 0x000000060406722b */ /* 0x000fe20000000004 */
[----:B------:R-:W-:-:S03]  /*03d0*/  FSETP.GEU.AND P1, PT, |R11|, 6.5827683646048100446e-37, PT ;  /* 0x036000000b00780b */ /* 0x000fc60003f2e200 */
[----:B------:R-:W-:-:S04]  /*03e0*/  DMUL R20, R10, R18 ;  /* 0x000000120a147228 */ /* 0x000fc80000000000 */
[----:B------:R-:W-:-:S04]  /*03f0*/  DFMA R4, R6, R22, 1 ;  /* 0x3ff000000604742b */ /* 0x000fc80000000016 */
[----:B------:R-:W-:-:S04]  /*0400*/  DFMA R22, -R8, R20, R10 ;  /* 0x000000140816722b */ /* 0x000fc8000000010a */
[----:B------:R-:W-:-:S04]  /*0410*/  DFMA R12, R6, UR6, R4 ;  /* 0x00000006060c7c2b */ /* 0x000fc80008000004 */
[----:B------:R-:W-:-:S04]  /*0420*/  DFMA R4, R18, R22, R20 ;  /* 0x000000161204722b */ /* 0x000fc80000000014 */
[----:B------:R-:W-:-:S06]  /*0430*/  DFMA R6, -R6, R12, -R6 ;  /* 0x0000000c0606722b */ /* 0x000fcc0000000906 */
[----:B------:R-:W-:-:S04]  /*0440*/  FFMA R0, RZ, R9, R5 ;  /* 0x00000009ff007223 */ /* 0x000fc80000000005 */
[----:B------:R0:W1:Y:S01]  /*0450*/  F2F.F32.F64 R6, R6 ;  /* 0x0000000600067310 */ /* 0x0000620000301000 */
[----:B------:R-:W-:-:S13]  /*0460*/  FSETP.GT.AND P0, PT, |R0|, 1.469367938527859385e-39, PT ;  /* 0x001000000000780b */ /* 0x000fda0003f04200 */
[----:B0-----:R-:W-:Y:S05]  /*0470*/  @P0 BRA P1, `(.L_x_3) ;  /* 0x0000000000100947 */ /* 0x001fea0000800000 */
[----:B------:R-:W-:Y:S01]  /*0480*/  IMAD.MOV.U32 R4, RZ, RZ, R10 ;  /* 0x000000ffff047224 */ /* 0x000fe200078e000a */
[----:B------:R-:W-:Y:S01]  /*0490*/  MOV R18, 0x4c0 ;  /* 0x000004c000127802 */ /* 0x000fe20000000f00 */
[----:B------:R-:W-:-:S07]  /*04a0*/  IMAD.MOV.U32 R5, RZ, RZ, R11 ;  /* 0x000000ffff057224 */ /* 0x000fce00078e000b */
[----:B-1----:R-:W-:Y:S05]  /*04b0*/  CALL.REL.NOINC `($__internal_0_$__cuda_sm20_div_rn_f64_full) ;  /* 0x0000002400d47944 */ /* 0x002fea0003c00000 */
.L_x_3:
[----:B------:R-:W-:Y:S05]  /*04c0*/  BSYNC.RECONVERGENT B0 ;  /* 0x0000000000007941 */ /* 0x000fea0003800200 */
.L_x_2:
[----:B------:R-:W0:Y:S01]  /*04d0*/  LDCU UR5, c[0x0][0x38c] ;  /* 0x00007180ff0577ac */ /* 0x000e220008000800 */
[----:B------:R-:W-:Y:S01]  /*04e0*/  IMAD.MOV.U32 R12, RZ, RZ, 0x1 ;  /* 0x00000001ff0c7424 */ /* 0x000fe200078e00ff */
[----:B------:R-:W-:Y:S01]  /*04f0*/  I2F.F64.U32 R10, R2 ;  /* 0x00000002000a7312 */ /* 0x000fe20000201800 */
[----:B------:R-:W-:Y:S07]  /*0500*/  BSSY.RECONVERGENT B0, `(.L_x_4) ;  /* 0x000001c000007945 */ /* 0x000fee0003800200 */
[----:B-1----:R-:W1:Y:S08]  /*0510*/  F2F.F64.F32 R6, R6 ;  /* 0x0000000600067310 */ /* 0x002e700000201800 */
[----:B0-----:R-:W0:Y:S01]  /*0520*/  I2F.F64.U32 R8, UR5 ;  /* 0x0000000500087d12 */ /* 0x001e220008201800 */
[----:B-1----:R-:W-:-:S07]  /*0530*/  DMUL R4, R6, R4 ;  /* 0x0000000406047228 */ /* 0x002fce0000000000 */
[----:B------:R-:W1:Y:S01]  /*0540*/  F2F.F64.F32 R16, R16 ;  /* 0x0000001000107310 */ /* 0x000e620000201800 */
[----:B0-----:R-:W-:-:S07]  /*0550*/  DFMA R10, R8, -0.5, R10 ;  /* 0xbfe00000080a782b */ /* 0x001fce000000000a */
[----:B------:R-:W0:Y:S01]  /*0560*/  MUFU.RCP64H R13, R9 ;  /* 0x00000009000d7308 */ /* 0x000e220000001800 */
[----:B------:R-:W-:-:S07]  /*0570*/  DADD R10, R10, R10 ;  /* 0x000000000a0a7229 */ /* 0x000fce000000000a */
[----:B------:R-:W2:Y:S01]  /*0580*/  F2F.F64.F32 R14, R14 ;  /* 0x0000000e000e7310 */ /* 0x000ea20000201800 */
[----:B0-----:R-:W-:Y:S02]  /*0590*/  DFMA R18, -R8, R12, 1 ;  /* 0x3ff000000812742b */ /* 0x001fe4000000010c */
[----:B------:R-:W-:-:S06]  /*05a0*/  FSETP.GEU.AND P1, PT, |R11|, 6.5827683646048100446e-37, PT ;  /* 0x036000000b00780b */ /* 0x000fcc0003f2e200 */
[----:B------:R-:W-:-:S08]  /*05b0*/  DFMA R18, R18, R18, R18 ;  /* 0x000000121212722b */ /* 0x000fd00000000012 */
[----:B------:R-:W-:-:S08]  /*05c0*/  DFMA R18, R12, R18, R12 ;  /* 0x000000120c12722b */ /* 0x000fd0000000000c */
[----:B------:R-:W-:-:S08]  /*05d0*/  DFMA R12, -R8, R18, 1 ;  /* 0x3ff00000080c742b */ /* 0x000fd00000000112 */
[----:B------:R-:W-:Y:S02]  /*05e0*/  DFMA R18, R18, R12, R18 ;  /* 0x0000000c1212722b */ /* 0x000fe40000000012 */
[----:B-1----:R-:W-:-:S06]  /*05f0*/  DMUL R12, R4, R16 ;  /* 0x00000010040c7228 */ /* 0x002fcc0000000000 */
[----:B------:R-:W-:Y:S02]  /*0600*/  DMUL R20, R10, R18 ;  /* 0x000000120a147228 */ /* 0x000fe40000000000 */
[----:B--2---:R-:W-:-:S06]  /*0610*/  DMUL R12, R12, R14 ;  /* 0x0000000e0c0c7228 */ /* 0x004fcc0000000000 */
[----:B------:R-:W-:Y:S01]  /*0620*/  DFMA R22, -R8, R20, R10 ;  /* 0x000000140816722b */ /* 0x000fe2000000010a */
[----:B------:R0:W1:Y:S07]  /*0630*/  F2F.F32.F64 R0, R12 ;  /* 0x0000000c00007310 */ /* 0x00006e0000301000 */
[----:B------:R-:W-:-:S10]  /*0640*/  DFMA R4, R18, R22, R20 ;  /* 0x000000161204722b */ /* 0x000fd40000000014 */
[----:B------:R-:W-:-:S05]  /*0650*/  FFMA R17, RZ, R9, R5 ;  /* 0x00000009ff117223 */ /* 0x000fca0000000005 */
[----:B------:R-:W-:-:S13]  /*0660*/  FSETP.GT.AND P0, PT, |R17|, 1.469367938527859385e-39, PT ;  /* 0x001000001100780b */ /* 0x000fda0003f04200 */
[----:B01----:R-:W-:Y:S05]  /*0670*/  @P0 BRA P1, `(.L_x_5) ;  /* 0x0000000000100947 */ /* 0x003fea0000800000 */
[----:B------:R-:W-:Y:S01]  /*0680*/  MOV R4, R10 ;  /* 0x0000000a00047202 */ /* 0x000fe20000000f00 */
[----:B------:R-:W-:Y:S01]  /*0690*/  IMAD.MOV.U32 R5, RZ, RZ, R11 ;  /* 0x000000ffff057224 */ /* 0x000fe200078e000b */
[----:B------:R-:W-:-:S07]  /*06a0*/  MOV R18, 0x6c0 ;  /* 0x000006c000127802 */ /* 0x000fce0000000f00 */
[----:B------:R-:W-:Y:S05]  /*06b0*/  CALL.REL.NOINC `($__internal_0_$__cuda_sm20_div_rn_f64_full) ;  /* 0x0000002400547944 */ /* 0x000fea0003c00000 */
.L_x_5:
[----:B------:R-:W-:Y:S05]  /*06c0*/  BSYNC.RECONVERGENT B0 ;  /* 0x0000000000007941 */ /* 0x000fea0003800200 */
.L_x_4:
[----:B------:R-:W-:Y:S01]  /*06d0*/  DMUL R4, R6, R4 ;  /* 0x0000000406047228 */ /* 0x000fe20000000000 */
[----:B------:R-:W0:Y:S01]  /*06e0*/  LDCU.64 UR6, c[0x0][0x3a0] ;  /* 0x00007400ff0677ac */ /* 0x000e220008000a00 */
[----:B------:R-:W-:Y:S01]  /*06f0*/  BSSY.RECONVERGENT B0, `(.L_x_6) ;  /* 0x000001a000007945 */ /* 0x000fe20003800200 */
[----:B------:R-:W1:Y:S05]  /*0700*/  LDCU.128 UR8, c[0x0][0x390] ;  /* 0x00007200ff0877ac */ /* 0x000e6a0008000c00 */
[----:B------:R-:W-:-:S10]  /*0710*/  DMUL R4, R14, R4 ;  /* 0x000000040e047228 */ /* 0x000fd40000000000 */
[----:B------:R-:W0:Y:S01]  /*0720*/  F2F.F32.F64 R4, R4 ;  /* 0x0000000400047310 */ /* 0x000e220000301000 */
[----:B-1----:R-:W-:Y:S01]  /*0730*/  FMUL R7, R0, UR11 ;  /* 0x0000000b00077c20 */ /* 0x002fe20008400000 */
[----:B0-----:R-:W-:-:S04]  /*0740*/  FMUL R9, R4, UR6 ;  /* 0x0000000604097c20 */ /* 0x001fc80008400000 */
[--C-:B------:R-:W-:Y:S01]  /*0750*/  FFMA R0, -R0, UR7, R9.reuse ;  /* 0x0000000700007c23 */ /* 0x100fe20008000109 */
[----:B------:R-:W-:Y:S01]  /*0760*/  FADD R10, R7, R9 ;  /* 0x00000009070a7221 */ /* 0x000fe20000000000 */
[----:B------:R-:W-:Y:S02]  /*0770*/  FFMA R7, -R4, UR7, R7 ;  /* 0x0000000704077c23 */ /* 0x000fe40008000107 */
[----:B------:R-:W-:Y:S01]  /*0780*/  FADD R0, R0, -UR9 ;  /* 0x8000000900007e21 */ /* 0x000fe20008000000 */
[----:B------:R-:W-:Y:S01]  /*0790*/  FADD R10, R10, -UR8 ;  /* 0x800000080a0a7e21 */ /* 0x000fe20008000000 */
[----:B------:R-:W-:Y:S02]  /*07a0*/  FADD R7, R7, -UR10 ;  /* 0x8000000a07077e21 */ /* 0x000fe40008000000 */
[----:B------:R-:W-:-:S04]  /*07b0*/  FMUL R9, R0, R0 ;  /* 0x0000000000097220 */ /* 0x000fc80000400000 */
[----:B------:R-:W-:-:S04]  /*07c0*/  FFMA R6, R10, R10, R9 ;  /* 0x0000000a0a067223 */ /* 0x000fc80000000009 */
[----:B------:R-:W-:-:S04]  /*07d0*/  FFMA R8, R7, R7, R6 ;  /* 0x0000000707087223 */ /* 0x000fc80000000006 */
[----:B------:R-:W-:Y:S01]  /*07e0*/  VIADD R4, R8, 0xf3000000 ;  /* 0xf300000008047836 */ /* 0x000fe20000000000 */
[----:B------:R0:W1:Y:S04]  /*07f0*/  MUFU.RSQ R5, R8 ;  /* 0x0000000800057308 */ /* 0x0000680000001400 */
[----:B------:R-:W-:-:S13]  /*0800*/  ISETP.GT.U32.AND P0, PT, R4, 0x727fffff, PT ;  /* 0x727fffff0400780c */ /* 0x000fda0003f04070 */
[----:B01----:R-:W-:Y:S05]  /*0810*/  @!P0 BRA `(.L_x_7) ;  /* 0x00000000000c8947 */ /* 0x003fea0003800000 */
[----:B------:R-:W-:-:S07]  /*0820*/  MOV R15, 0x840 ;  /* 0x00000840000f7802 */ /* 0x000fce0000000f00 */
[----:B------:R-:W-:Y:S05]  /*0830*/  CALL.REL.NOINC `($__internal_1_$__cuda_sm20_sqrt_rn_f32_slowpath) ;  /* 0x0000002800647944 */ /* 0x000fea0003c00000 */
[----:B------:R-:W-:Y:S05]  /*0840*/  BRA `(.L_x_8) ;  /* 0x0000000000107947 */ /* 0x000fea0003800000 */
.L_x_7:
[----:B------:R-:W-:Y:S01]  /*0850*/  FMUL.FTZ R11, R8, R5 ;  /* 0x00000005080b7220 */ /* 0x000fe20000410000 */
[----:B------:R-:W-:-:S03]  /*0860*/  FMUL.FTZ R5, R5, 0.5 ;  /* 0x3f00000005057820 */ /* 0x000fc60000410000 */
[----:B------:R-:W-:-:S04]  /*0870*/  FFMA R4, -R11, R11, R8 ;  /* 0x0000000b0b047223 */ /* 0x000fc80000000108 */
[----:B------:R-:W-:-:S07]  /*0880*/  FFMA R11, R4, R5, R11 ;  /* 0x00000005040b7223 */ /* 0x000fce000000000b */
.L_x_8:
[----:B------:R-:W-:Y:S05]  /*0890*/  BSYNC.RECONVERGENT B0 ;  /* 0x0000000000007941 */ /* 0x000fea0003800200 */
.L_x_6:
[----:B------:R-:W0:Y:S01]  /*08a0*/  MUFU.RCP R4, R11 ;  /* 0x0000000b00047308 */ /* 0x000e220000001000 */
[----:B------:R-:W-:Y:S07]  /*08b0*/  BSSY.RECONVERGENT B0, `(.L_x_9) ;  /* 0x000000b000007945 */ /* 0x000fee0003800200 */
[----:B------:R-:W1:Y:S01]  /*08c0*/  FCHK P0, R10, R11 ;  /* 0x0000000b0a007302 */ /* 0x000e620000000000 */
[----:B0-----:R-:W-:-:S04]  /*08d0*/  FFMA R5, R4, -R11, 1 ;  /* 0x3f80000004057423 */ /* 0x001fc8000000080b */
[----:B------:R-:W-:-:S04]  /*08e0*/  FFMA R5, R4, R5, R4 ;  /* 0x0000000504057223 */ /* 0x000fc80000000004 */
[----:B------:R-:W-:-:S04]  /*08f0*/  FFMA R4, R10, R5, RZ ;  /* 0x000000050a047223 */ /* 0x000fc800000000ff */
[----:B------:R-:W-:-:S04]  /*0900*/  FFMA R6, R4, -R11, R10 ;  /* 0x8000000b04067223 */ /* 0x000fc8000000000a */
[----:B------:R-:W-:Y:S01]  /*0910*/  FFMA R4, R5, R6, R4 ;  /* 0x0000000605047223 */ /* 0x000fe20000000004 */
[----:B-1----:R-:W-:Y:S06]  /*0920*/  @!P0 BRA `(.L_x_10) ;  /* 0x00000000000c8947 */ /* 0x002fec0003800000 */
[----:B------:R-:W-:-:S07]  /*0930*/  MOV R12, 0x950 ;  /* 0x00000950000c7802 */ /* 0x000fce0000000f00 */
[----:B------:R-:W-:Y:S05]  /*0940*/  CALL.REL.NOINC `($__internal_2_$__cuda_sm3x_div_rn_noftz_f32_slowpath) ;  /* 0x00000028007c7944 */ /* 0x000fea0003c00000 */
[----:B------:R-:W-:-:S07]  /*0950*/  IMAD.MOV.U32 R4, RZ, RZ, R10 ;  /* 0x000000ffff047224 */ /* 0x000fce00078e000a */
.L_x_10:
[----:B------:R-:W-:Y:S05]  /*0960*/  BSYNC.RECONVERGENT B0 ;  /* 0x0000000000007941 */ /* 0x000fea0003800200 */
.L_x_9:
        /* <DEDUP_REMOVED lines=9> */
[----:B------:R-:W-:Y:S01]  /*0a00*/  IMAD.MOV.U32 R10, RZ, RZ, R0 ;  /* 0x000000ffff0a7224 */ /* 0x000fe200078e0000 */
[----:B------:R-:W-:-:S07]  /*0a10*/  MOV R12, 0xa30 ;  /* 0x00000a30000c7802 */ /* 0x000fce0000000f00 */
[----:B------:R-:W-:Y:S05]  /*0a20*/  CALL.REL.NOINC `($__internal_2_$__cuda_sm3x_div_rn_noftz_f32_slowpath) ;  /* 0x0000002800447944 */ /* 0x000fea0003c00000 */
[----:B------:R-:W-:-:S07]  /*0a30*/  IMAD.MOV.U32 R5, RZ, RZ, R10 ;  /* 0x000000ffff057224 */ /* 0x000fce00078e000a */
.L_x_12:
[----:B------:R-:W-:Y:S05]  /*0a40*/  BSYNC.RECONVERGENT B0 ;  /* 0x0000000000007941 */ /* 0x000fea0003800200 */
.L_x_11:
        /* <DEDUP_REMOVED lines=12> */
[----:B------:R-:W-:-:S07]  /*0b10*/  MOV R6, R10 ;  /* 0x0000000a00067202 */ /* 0x000fce0000000f00 */
.L_x_14:
[----:B------:R-:W-:Y:S05]  /*0b20*/  BSYNC.RECONVERGENT B0 ;  /* 0x0000000000007941 */ /* 0x000fea0003800200 */
.L_x_13:
[----:B------:R-:W-:Y:S01]  /*0b30*/  BSSY.RECONVERGENT B0, `(.L_x_15) ;  /* 0x0000202000007945 */ /* 0x000fe20003800200 */
[----:B------:R-:W-:Y:S01]  /*0b40*/  IMAD.MOV.U32 R10, RZ, RZ, RZ ;  /* 0x000000ffff0a7224 */ /* 0x000fe200078e00ff */
[----:B------:R-:W-:Y:S01]  /*0b50*/  CS2R R20, SRZ ;  /* 0x0000000000147805 */ /* 0x000fe2000001ff00 */
[----:B------:R-:W-:Y:S01]  /*0b60*/  IMAD.MOV.U32 R7, RZ, RZ, RZ ;  /* 0x000000ffff077224 */ /* 0x000fe200078e00ff */
[----:B------:R-:W0:Y:S06]  /*0b70*/  LDCU.64 UR8, c[0x0][0x358] ;  /* 0x00006b00ff0877ac */ /* 0x000e2c0008000a00 */
.L_x_42:
[----:B------:R-:W-:-:S04]  /*0b80*/  FMUL R0, R20, R20 ;  /* 0x0000001414007220 */ /* 0x000fc80000400000 */
[----:B------:R-:W-:-:S04]  /*0b90*/  FFMA R9, R21, R21, R0 ;  /* 0x0000001515097223 */ /* 0x000fc80000000000 */
[----:B------:R-:W-:-:S05]  /*0ba0*/  FFMA R9, R10, R10, R9 ;  /* 0x0000000a0a097223 */ /* 0x000fca0000000009 */
[----:B------:R-:W-:-:S13]  /*0bb0*/  FSETP.GEU.AND P0, PT, R9, 2, PT ;  /* 0x400000000900780b */ /* 0x000fda0003f0e000 */
[----:B------:R-:W-:Y:S05]  /*0bc0*/  @P0 BRA `(.L_x_16) ;  /* 0x0000001c00e00947 */ /* 0x000fea0003800000 */
[----:B------:R-:W-:Y:S01]  /*0bd0*/  VIADD R8, R9, 0xf3000000 ;  /* 0xf300000009087836 */ /* 0x000fe20000000000 */
[----:B------:R1:W2:Y:S01]  /*0be0*/  MUFU.RSQ R0, R9 ;  /* 0x0000000900007308 */ /* 0x0002a20000001400 */
[----:B------:R-:W-:Y:S03]  /*0bf0*/  BSSY.RECONVERGENT B1, `(.L_x_17) ;  /* 0x000000c000017945 */ /* 0x000fe60003800200 */
[----:B------:R-:W-:-:S13]  /*0c00*/  ISETP.GT.U32.AND P0, PT, R8, 0x727fffff, PT ;  /* 0x727fffff0800780c */ /* 0x000fda0003f04070 */
[----:B-12---:R-:W-:Y:S05]  /*0c10*/  @!P0 BRA `(.L_x_18) ;  /* 0x0000000000148947 */ /* 0x006fea0003800000 */
[----:B------:R-:W-:Y:S01]  /*0c20*/  IMAD.MOV.U32 R8, RZ, RZ, R9 ;  /* 0x000000ffff087224 */ /* 0x000fe200078e0009 */
[----:B------:R-:W-:-:S07]  /*0c30*/  MOV R15, 0xc50 ;  /* 0x00000c50000f7802 */ /* 0x000fce0000000f00 */
[----:B0-----:R-:W-:Y:S05]  /*0c40*/  CALL.REL.NOINC `($__internal_1_$__cuda_sm20_sqrt_rn_f32_slowpath) ;  /* 0x0000002400607944 */ /* 0x001fea0003c00000 */
[----:B------:R-:W-:Y:S01]  /*0c50*/  IMAD.MOV.U32 R8, RZ, RZ, R11 ;  /* 0x000000ffff087224 */ /* 0x000fe200078e000b */
[----:B------:R-:W-:Y:S06]  /*0c60*/  BRA `(.L_x_19) ;  /* 0x0000000000107947 */ /* 0x000fec0003800000 */
.L_x_18:
[----:B------:R-:W-:Y:S01]  /*0c70*/  FMUL.FTZ R8, R9, R0 ;  /* 0x0000000009087220 */ /* 0x000fe20000410000 */
[----:B------:R-:W-:-:S03]  /*0c80*/  FMUL.FTZ R0, R0, 0.5 ;  /* 0x3f00000000007820 */ /* 0x000fc60000410000 */
[----:B------:R-:W-:-:S04]  /*0c90*/  FFMA R9, -R8, R8, R9 ;  /* 0x0000000808097223 */ /* 0x000fc80000000109 */
[----:B------:R-:W-:-:S07]  /*0ca0*/  FFMA R8, R9, R0, R8 ;  /* 0x0000000009087223 */ /* 0x000fce0000000008 */
.L_x_19:
[----:B0-----:R-:W-:Y:S05]  /*0cb0*/  BSYNC.RECONVERGENT B1 ;  /* 0x0000000000017941 */ /* 0x001fea0003800200 */
.L_x_17:
        /* <DEDUP_REMOVED lines=13> */
.L_x_21:
[----:B------:R-:W-:Y:S05]  /*0d90*/  BSYNC.RECONVERGENT B1 ;  /* 0x0000000000017941 */ /* 0x000fea0003800200 */
.L_x_20:
[CC--:B------:R-:W-:Y:S01]  /*0da0*/  FSETP.GT.AND P2, PT, |R20|.reuse, |R21|.reuse, PT ;  /* 0x400000151400720b */ /* 0x0c0fe20003f44200 */
[----:B------:R-:W-:Y:S03]  /*0db0*/  BSSY.RECONVERGENT B1, `(.L_x_22) ;  /* 0x000000f000017945 */ /* 0x000fe60003800200 */
[----:B------:R-:W-:Y:S02]  /*0dc0*/  FSEL R13, |R20|, |R21|, P2 ;  /* 0x40000015140d7208 */ /* 0x000fe40001000200 */
[----:B------:R-:W-:Y:S02]  /*0dd0*/  FSEL R10, |R21|, |R20|, P2 ;  /* 0x40000014150a7208 */ /* 0x000fe40001000200 */
[----:B------:R-:W0:Y:S08]  /*0de0*/  MUFU.RCP R0, R13 ;  /* 0x0000000d00007308 */ /* 0x000e300000001000 */
[----:B------:R-:W1:Y:S01]  /*0df0*/  FCHK P0, R10, R13 ;  /* 0x0000000d0a007302 */ /* 0x000e620000000000 */
[----:B0-----:R-:W-:-:S04]  /*0e00*/  FFMA R11, -R13, R0, 1 ;  /* 0x3f8000000d0b7423 */ /* 0x001fc80000000100 */
[----:B------:R-:W-:-:S04]  /*0e10*/  FFMA R11, R0, R11, R0 ;  /* 0x0000000b000b7223 */ /* 0x000fc80000000000 */
[----:B------:R-:W-:-:S04]  /*0e20*/  FFMA R0, R10, R11, RZ ;  /* 0x0000000b0a007223 */ /* 0x000fc800000000ff */
[----:B------:R-:W-:-:S04]  /*0e30*/  FFMA R12, -R13, R0, R10 ;  /* 0x000000000d0c7223 */ /* 0x000fc8000000010a */
[----:B------:R-:W-:Y:S01]  /*0e40*/  FFMA R0, R11, R12, R0 ;  /* 0x0000000c0b007223 */ /* 0x000fe20000000000 */
[----:B-1----:R-:W-:Y:S06]  /*0e50*/  @!P0 BRA `(.L_x_23) ;  /* 0x0000000000108947 */ /* 0x002fec0003800000 */
[----:B------:R-:W-:Y:S01]  /*0e60*/  IMAD.MOV.U32 R11, RZ, RZ, R13 ;  /* 0x000000ffff0b7224 */ /* 0x000fe200078e000d */
[----:B------:R-:W-:-:S07]  /*0e70*/  MOV R12, 0xe90 ;  /* 0x00000e90000c7802 */ /* 0x000fce0000000f00 */
[----:B------:R-:W-:Y:S05]  /*0e80*/  CALL.REL.NOINC `($__internal_2_$__cuda_sm3x_div_rn_noftz_f32_slowpath) ;  /* 0x00000024002c7944 */ /* 0x000fea0003c00000 */
[----:B------:R-:W-:-:S07]  /*0e90*/  IMAD.MOV.U32 R0, RZ, RZ, R10 ;  /* 0x000000ffff007224 */ /* 0x000fce00078e000a */
.L_x_23:
[----:B------:R-:W-:Y:S05]  /*0ea0*/  BSYNC.RECONVERGENT B1 ;  /* 0x0000000000017941 */ /* 0x000fea0003800200 */
.L_x_22:
[----:B------:R-:W-:Y:S02]  /*0eb0*/  IMAD.MOV.U32 R11, RZ, RZ, 0x3b33710b ;  /* 0x3b33710bff0b7424 */ /* 0x000fe400078e00ff */
[----:B------:R-:W-:Y:S01]  /*0ec0*/  FMUL R10, R0, R0 ;  /* 0x00000000000a7220 */ /* 0x000fe20000400000 */
[----:B------:R-:W-:Y:S01]  /*0ed0*/  IMAD.MOV.U32 R17, RZ, RZ, 0x3f6ee581 ;  /* 0x3f6ee581ff117424 */ /* 0x000fe200078e00ff */
[C---:B------:R-:W-:Y:S01]  /*0ee0*/  ISETP.GE.AND P0, PT, R21.reuse, RZ, PT ;  /* 0x000000ff1500720c */ /* 0x040fe20003f06270 */
[----:B------:R-:W-:Y:S01]  /*0ef0*/  BSSY.RECONVERGENT B1, `(.L_x_24) ;  /* 0x000001d000017945 */ /* 0x000fe20003800200 */
[C---:B------:R-:W-:Y:S01]  /*0f00*/  FFMA R11, R10.reuse, R11, -0.015681877732276916504 ;  /* 0xbc8077480a0b7423 */ /* 0x040fe2000000000b */
[C---:B------:R-:W-:Y:S01]  /*0f10*/  FSETP.NEU.AND P3, PT, |R21|.reuse, |R20|, PT ;  /* 0x400000141500720b */ /* 0x040fe20003f6d200 */
[----:B------:R-:W-:Y:S01]  /*0f20*/  FADD R21, |R21|, |R20| ;  /* 0x4000001415157221 */ /* 0x000fe20000000200 */
[----:B------:R-:W-:Y:S01]  /*0f30*/  FSETP.NEU.AND P1, PT, R13, RZ, PT ;  /* 0x000000ff0d00720b */ /* 0x000fe20003f2d000 */
[----:B------:R-:W-:Y:S01]  /*0f40*/  FFMA R11, R10, R11, 0.042200751602649688721 ;  /* 0x3d2cdab20a0b7423 */ /* 0x000fe2000000000b */
[----:B------:R-:W-:Y:S01]  /*0f50*/  FSEL R12, R17, 1.8663789033889770508, P2 ;  /* 0x3feee581110c7808 */ /* 0x000fe20001000000 */
[----:B------:R-:W-:-:S02]  /*0f60*/  IMAD.MOV.U32 R29, RZ, RZ, 0x40200000 ;  /* 0x40200000ff1d7424 */ /* 0x000fc400078e00ff */
[----:B------:R-:W-:-:S04]  /*0f70*/  FFMA R11, R10, R11, -0.074792981147766113281 ;  /* 0xbd992d100a0b7423 */ /* 0x000fc8000000000b */
[----:B------:R-:W-:-:S04]  /*0f80*/  FFMA R11, R10, R11, 0.10640415549278259277 ;  /* 0x3dd9ea6c0a0b7423 */ /* 0x000fc8000000000b */
[----:B------:R-:W-:-:S04]  /*0f90*/  FFMA R11, R10, R11, -0.14207722246646881104 ;  /* 0xbe117cb10a0b7423 */ /* 0x000fc8000000000b */
[----:B------:R-:W-:-:S04]  /*0fa0*/  FFMA R11, R10, R11, 0.19993925094604492188 ;  /* 0x3e4cbce00a0b7423 */ /* 0x000fc8000000000b */
[----:B------:R-:W-:-:S04]  /*0fb0*/  FFMA R11, R10, R11, -0.33333197236061096191 ;  /* 0xbeaaaa7d0a0b7423 */ /* 0x000fc8000000000b */
[----:B------:R-:W-:-:S04]  /*0fc0*/  FMUL R11, R10, R11 ;  /* 0x0000000b0a0b7220 */ /* 0x000fc80000400000 */
[----:B------:R-:W-:Y:S02]  /*0fd0*/  FFMA R0, R11, R0, R0 ;  /* 0x000000000b007223 */ /* 0x000fe40000000000 */
[----:B------:R-:W0:Y:S02]  /*0fe0*/  F2F.F64.F32 R10, R8 ;  /* 0x00000008000a7310 */ /* 0x000e240000201800 */
[----:B------:R-:W-:-:S05]  /*0ff0*/  FFMA R15, R17, 1.6832555532455444336, -R0 ;  /* 0x3fd774eb110f7823 */ /* 0x000fca0000000800 */
[-C--:B------:R-:W-:Y:S02]  /*1000*/  FSEL R17, R15, R0.reuse, P2 ;  /* 0x000000000f117208 */ /* 0x080fe40001000000 */
[----:B------:R-:W-:Y:S01]  /*1010*/  FSEL R15, R0, -R0, P2 ;  /* 0x80000000000f7208 */ /* 0x000fe20001000000 */
[----:B------:R-:W-:-:S04]  /*1020*/  IMAD.MOV.U32 R0, RZ, RZ, 0x4016cbe4 ;  /* 0x4016cbe4ff007424 */ /* 0x000fc800078e00ff */
[----:B------:R-:W-:Y:S01]  /*1030*/  @!P0 FFMA R17, R12, 1.6832555532455444336, R15 ;  /* 0x3fd774eb0c118823 */ /* 0x000fe2000000000f */
[----:B------:R-:W-:Y:S01]  /*1040*/  @!P3 FSEL R17, R0, 0.78539818525314331055, !P0 ;  /* 0x3f490fdb0011b808 */ /* 0x000fe20004000000 */
[----:B0-----:R-:W-:Y:S01]  /*1050*/  DADD R24, -RZ, |R10| ;  /* 0x00000000ff187229 */ /* 0x001fe2000000050a */
[----:B------:R-:W-:Y:S02]  /*1060*/  @!P1 FSEL R17, RZ, 3.1415927410125732422, P0 ;  /* 0x40490fdbff119808 */ /* 0x000fe40000000000 */
[----:B------:R-:W-:Y:S02]  /*1070*/  FSETP.NAN.AND P0, PT, R21, R21, PT ;  /* 0x000000151500720b */ /* 0x000fe40003f08000 */
[----:B------:R-:W-:Y:S02]  /*1080*/  LOP3.LUT R28, R17, 0x80000000, R20, 0xb8, !PT ;  /* 0x80000000111c7812 */ /* 0x000fe400078eb814 */
[----:B------:R-:W-:Y:S02]  /*1090*/  MOV R0, 0x10c0 ;  /* 0x000010c000007802 */ /* 0x000fe40000000f00 */
[----:B------:R-:W-:-:S07]  /*10a0*/  FSEL R28, R21, R28, P0 ;  /* 0x0000001c151c7208 */ /* 0x000fce0000000000 */
[----:B------:R-:W-:Y:S05]  /*10b0*/  CALL.REL.NOINC `($_Z16MandelbulbKernelPiiiffffff$__internal_accurate_pow) ;  /* 0x0000002800407944 */ /* 0x000fea0003c00000 */
[----:B------:R-:W-:Y:S05]  /*10c0*/  BSYNC.RECONVERGENT B1 ;  /* 0x0000000000017941 */ /* 0x000fea0003800200 */
.L_x_24:
[----:B------:R-:W-:Y:S01]  /*10d0*/  MOV R0, 0x3f000000 ;  /* 0x3f00000000007802 */ /* 0x000fe20000000f00 */
[----:B------:R-:W-:Y:S01]  /*10e0*/  DADD R16, R10, 8 ;  /* 0x402000000a107429 */ /* 0x000fe20000000000 */
[C---:B------:R-:W-:Y:S01]  /*10f0*/  FSETP.NEU.AND P1, PT, |R9|.reuse, 1, PT ;  /* 0x3f8000000900780b */ /* 0x040fe20003f2d200 */
[----:B------:R-:W-:Y:S01]  /*1100*/  BSSY.RECONVERGENT B1, `(.L_x_25) ;  /* 0x0000028000017945 */ /* 0x000fe20003800200 */
[C---:B------:R-:W-:Y:S01]  /*1110*/  FSETP.GT.AND P0, PT, |R9|.reuse, 0.56000000238418579102, PT ;  /* 0x3f0f5c290900780b */ /* 0x040fe20003f04200 */
[----:B------:R-:W-:-:S04]  /*1120*/  FFMA R0, |R9|, -R0, 0.5 ;  /* 0x3f00000009007423 */ /* 0x000fc80000000a00 */
[----:B------:R-:W0:Y:S02]  /*1130*/  MUFU.RSQ R13, R0 ;  /* 0x00000000000d7308 */ /* 0x000e240000001400 */
[----:B------:R-:W-:Y:S01]  /*1140*/  LOP3.LUT R16, R17, 0x7ff00000, RZ, 0xc0, !PT ;  /* 0x7ff0000011107812 */ /* 0x000fe200078ec0ff */
[----:B0-----:R-:W-:Y:S01]  /*1150*/  FMUL R14, R0, R13 ;  /* 0x0000000d000e7220 */ /* 0x001fe20000400000 */
[----:B------:R-:W-:-:S04]  /*1160*/  FMUL R13, R13, -0.5 ;  /* 0xbf0000000d0d7820 */ /* 0x000fc80000400000 */
[----:B------:R-:W-:-:S04]  /*1170*/  FFMA R13, R14, R13, 0.5 ;  /* 0x3f0000000e0d7423 */ /* 0x000fc8000000000d */
[----:B------:R-:W-:-:S05]  /*1180*/  FFMA R13, R14, R13, R14 ;  /* 0x0000000d0e0d7223 */ /* 0x000fca000000000e */
[----:B------:R-:W-:Y:S01]  /*1190*/  FSEL R14, R13, RZ, P1 ;  /* 0x000000ff0d0e7208 */ /* 0x000fe20000800000 */
[----:B------:R-:W-:Y:S01]  /*11a0*/  IMAD.MOV.U32 R13, RZ, RZ, 0x3d10ecef ;  /* 0x3d10ecefff0d7424 */ /* 0x000fe200078e00ff */
[----:B------:R-:W-:Y:S02]  /*11b0*/  FSETP.GT.AND P1, PT, R9, 0.56000000238418579102, PT ;  /* 0x3f0f5c290900780b */ /* 0x000fe40003f24000 */
[----:B------:R-:W-:-:S04]  /*11c0*/  FSEL R14, R14, |R9|, P0 ;  /* 0x400000090e0e7208 */ /* 0x000fc80000000000 */
[----:B------:R-:W-:Y:S01]  /*11d0*/  LOP3.LUT R14, R14, 0x80000000, R9, 0xb8, !PT ;  /* 0x800000000e0e7812 */ /* 0x000fe200078eb809 */
[----:B------:R-:W-:-:S04]  /*11e0*/  IMAD.MOV.U32 R9, RZ, RZ, 0x3fd774eb ;  /* 0x3fd774ebff097424 */ /* 0x000fc800078e00ff */
[----:B------:R-:W-:-:S04]  /*11f0*/  FMUL R0, R14, R14 ;  /* 0x0000000e0e007220 */ /* 0x000fc80000400000 */
[----:B------:R-:W-:-:S04]  /*1200*/  FFMA R13, R0, R13, 0.016980519518256187439 ;  /* 0x3c8b1abb000d7423 */ /* 0x000fc8000000000d */
[----:B------:R-:W-:-:S04]  /*1210*/  FFMA R13, R0, R13, 0.030762933194637298584 ;  /* 0x3cfc028c000d7423 */ /* 0x000fc8000000000d */
[----:B------:R-:W-:-:S04]  /*1220*/  FFMA R13, R0, R13, 0.044709417968988418579 ;  /* 0x3d372139000d7423 */ /* 0x000fc8000000000d */
[----:B------:R-:W-:-:S04]  /*1230*/  FFMA R13, R0, R13, 0.074989043176174163818 ;  /* 0x3d9993db000d7423 */ /* 0x000fc8000000000d */
[----:B------:R-:W-:-:S04]  /*1240*/  FFMA R13, R0, R13, 0.16666707396507263184 ;  /* 0x3e2aaac6000d7423 */ /* 0x000fc8000000000d */
[----:B------:R-:W-:-:S04]  /*1250*/  FMUL R13, R0, R13 ;  /* 0x0000000d000d7220 */ /* 0x000fc80000400000 */
[----:B------:R-:W-:-:S05]  /*1260*/  FFMA R13, R14, R13, R14 ;  /* 0x0000000d0e0d7223 */ /* 0x000fca000000000e */
[----:B------:R-:W-:-:S05]  /*1270*/  FSEL R0, R13, -R13, P0 ;  /* 0x8000000d0d007208 */ /* 0x000fca0000000000 */
[----:B------:R-:W-:Y:S01]  /*1280*/  @!P1 FFMA R13, R9, 0.93318945169448852539, R0 ;  /* 0x3f6ee581090d9823 */ /* 0x000fe20000000000 */
[----:B------:R-:W-:-:S03]  /*1290*/  ISETP.NE.AND P1, PT, R16, 0x7ff00000, PT ;  /* 0x7ff000001000780c */ /* 0x000fc60003f25270 */
[----:B------:R-:W-:Y:S01]  /*12a0*/  @P0 FADD R13, R13, R13 ;  /* 0x0000000d0d0d0221 */ /* 0x000fe20000000000 */
[----:B------:R-:W-:-:S03]  /*12b0*/  FSETP.NEU.AND P0, PT, R8, RZ, PT ;  /* 0x000000ff0800720b */ /* 0x000fc60003f0d000 */
[----:B------:R-:W-:Y:S01]  /*12c0*/  FMUL R13, R13, 8 ;  /* 0x410000000d0d7820 */ /* 0x000fe20000400000 */
[----:B------:R-:W-:Y:S02]  /*12d0*/  FSEL R18, R12, RZ, P0 ;  /* 0x000000ff0c127208 */ /* 0x000fe40000000000 */
[----:B------:R-:W-:Y:S01]  /*12e0*/  FSEL R19, R15, RZ, P0 ;  /* 0x000000ff0f137208 */ /* 0x000fe20000000000 */
[----:B------:R-:W-:-:S06]  /*12f0*/  FMUL R9, R13, 0.63661974668502807617 ;  /* 0x3f22f9830d097820 */ /* 0x000fcc0000400000 */
[----:B------:R-:W0:Y:S01]  /*1300*/  F2I.NTZ R9, R9 ;  /* 0x0000000900097305 */ /* 0x000e220000203100 */
[----:B------:R-:W-:Y:S05]  /*1310*/  @P1 BRA `(.L_x_26) ;  /* 0x0000000000181947 */ /* 0x000fea0003800000 */
[----:B------:R-:W-:-:S13]  /*1320*/  FSETP.NAN.AND P0, PT, R8, R8, PT ;  /* 0x000000080800720b */ /* 0x000fda0003f08000 */
[----:B------:R-:W-:Y:S01]  /*1330*/  @P0 DADD R18, R10, 8 ;  /* 0x402000000a120429 */ /* 0x000fe20000000000 */
[----:B------:R-:W-:Y:S10]  /*1340*/  @P0 BRA `(.L_x_26) ;  /* 0x00000000000c0947 */ /* 0x000ff40003800000 */
[----:B------:R-:W-:-:S14]  /*1350*/  DSETP.NEU.AND P0, PT, |R10|, +INF , PT ;  /* 0x7ff000000a00742a */ /* 0x000fdc0003f0d200 */
[----:B------:R-:W-:Y:S02]  /*1360*/  @!P0 IMAD.MOV.U32 R18, RZ, RZ, 0x0 ;  /* 0x00000000ff128424 */ /* 0x000fe400078e00ff */
[----:B------:R-:W-:-:S07]  /*1370*/  @!P0 IMAD.MOV.U32 R19, RZ, RZ, 0x7ff00000 ;  /* 0x7ff00000ff138424 */ /* 0x000fce00078e00ff */
.L_x_26:
[----:B------:R-:W-:Y:S05]  /*1380*/  BSYNC.RECONVERGENT B1 ;  /* 0x0000000000017941 */ /* 0x000fea0003800200 */
.L_x_25:
[----:B0-----:R-:W-:Y:S01]  /*1390*/  I2FP.F32.S32 R12, R9 ;  /* 0x00000009000c7245 */ /* 0x001fe20000201400 */
[----:B------:R-:W0:Y:S01]  /*13a0*/  F2F.F32.F64 R15, R18 ;  /* 0x00000012000f7310 */ /* 0x000e220000301000 */
[----:B------:R-:W-:Y:S01]  /*13b0*/  FSETP.GE.AND P0, PT, |R13|, 105615, PT ;  /* 0x47ce47800d00780b */ /* 0x000fe20003f06200 */
[----:B------:R-:W-:Y:S01]  /*13c0*/  BSSY.RECONVERGENT B1, `(.L_x_27) ;  /* 0x0000041000017945 */ /* 0x000fe20003800200 */
[----:B------:R-:W-:Y:S01]  /*13d0*/  FSETP.NEU.AND P1, PT, R8, 1, PT ;  /* 0x3f8000000800780b */ /* 0x000fe20003f2d000 */
[----:B------:R-:W-:Y:S01]  /*13e0*/  FFMA R11, R12, -1.5707962512969970703, R13 ;  /* 0xbfc90fda0c0b7823 */ /* 0x000fe2000000000d */
[----:B------:R-:W-:Y:S01]  /*13f0*/  FMUL R17, R28, 8 ;  /* 0x410000001c117820 */ /* 0x000fe20000400000 */
[----:B------:R-:W-:Y:S02]  /*1400*/  IMAD.MOV.U32 R14, RZ, RZ, R9 ;  /* 0x000000ffff0e7224 */ /* 0x000fe400078e0009 */
[----:B------:R-:W-:-:S04]  /*1410*/  FFMA R11, R12, -7.5497894158615963534e-08, R11 ;  /* 0xb3a221680c0b7823 */ /* 0x000fc8000000000b */
[----:B------:R-:W-:Y:S01]  /*1420*/  FFMA R12, R12, -5.3903029534742383927e-15, R11 ;  /* 0xa7c234c50c0c7823 */ /* 0x000fe2000000000b */
[----:B0-----:R-:W-:-:S03]  /*1430*/  FSEL R15, R15, 1, P1 ;  /* 0x3f8000000f0f7808 */ /* 0x001fc60000800000 */
[----:B------:R-:W-:Y:S01]  /*1440*/  IMAD.MOV.U32 R0, RZ, RZ, R12 ;  /* 0x000000ffff007224 */ /* 0x000fe200078e000c */
[----:B------:R-:W-:Y:S06]  /*1450*/  @!P0 BRA `(.L_x_28) ;  /* 0x0000000000dc8947 */ /* 0x000fec0003800000 */
[----:B------:R-:W-:-:S13]  /*1460*/  FSETP.NEU.AND P1, PT, |R13|, +INF , PT ;  /* 0x7f8000000d00780b */ /* 0x000fda0003f2d200 */
[----:B------:R-:W-:Y:S01]  /*1470*/  @!P1 FMUL R0, RZ, R13 ;  /* 0x0000000dff009220 */ /* 0x000fe20000400000 */
[----:B------:R-:W-:Y:S01]  /*1480*/  @!P1 MOV R9, RZ ;  /* 0x000000ff00099202 */ /* 0x000fe20000000f00 */
[----:B------:R-:W-:Y:S06]  /*1490*/  @!P1 BRA `(.L_x_28) ;  /* 0x0000000000cc9947 */ /* 0x000fec0003800000 */
[----:B------:R-:W-:Y:S01]  /*14a0*/  IMAD.SHL.U32 R8, R13, 0x100, RZ ;  /* 0x000001000d087824 */ /* 0x000fe200078e00ff */
[----:B------:R-:W0:Y:S01]  /*14b0*/  LDCU.64 UR10, c[0x4][URZ] ;  /* 0x01000000ff0a77ac */ /* 0x000e220008000a00 */
[----:B------:R-:W-:Y:S02]  /*14c0*/  IMAD.MOV.U32 R16, RZ, RZ, RZ ;  /* 0x000000ffff107224 */ /* 0x000fe400078e00ff */
[----:B------:R-:W-:Y:S01]  /*14d0*/  IMAD.MOV.U32 R0, RZ, RZ, R1 ;  /* 0x000000ffff007224 */ /* 0x000fe200078e0001 */
[----:B------:R-:W-:Y:S01]  /*14e0*/  LOP3.LUT R21, R8, 0x80000000, RZ, 0xfc, !PT ;  /* 0x8000000008157812 */ /* 0x000fe200078efcff */
[----:B------:R-:W-:Y:S01]  /*14f0*/  UMOV UR6, URZ ;  /* 0x000000ff00067c82 */ /* 0x000fe20008000000 */
[----:B------:R-:W-:-:S05]  /*1500*/  UMOV UR5, URZ ;  /* 0x000000ff00057c82 */ /* 0x000fca0008000000 */
.L_x_29:
[----:B0-----:R-:W-:Y:S02]  /*1510*/  IMAD.U32 R10, RZ, RZ, UR10 ;  /* 0x0000000aff0a7e24 */ /* 0x001fe4000f8e00ff */
[----:B------:R-:W-:-:S05]  /*1520*/  IMAD.U32 R11, RZ, RZ, UR11 ;  /* 0x0000000bff0b7e24 */ /* 0x000fca000f8e00ff */
[----:B------:R-:W2:Y:S01]  /*1530*/  LDG.E.CONSTANT R8, desc[UR8][R10.64] ;  /* 0x000000080a087981 */ /* 0x000ea2000c1e9900 */
[----:B------:R-:W-:Y:S02]  /*1540*/  UIADD3 UR10, UP0, UPT, UR10, 0x4, URZ ;  /* 0x000000040a0a7890 */ /* 0x000fe4000ff1e0ff */
[----:B------:R-:W-:Y:S02]  /*1550*/  UIADD3 UR5, UPT, UPT, UR5, 0x1, URZ ;  /* 0x0000000105057890 */ /* 0x000fe4000fffe0ff */
[----:B------:R-:W-:Y:S02]  /*1560*/  UIADD3.X UR11, UPT, UPT, URZ, UR11, URZ, UP0, !UPT ;  /* 0x0000000bff0b7290 */ /* 0x000fe400087fe4ff */
[----:B------:R-:W-:Y:S01]  /*1570*/  UISETP.NE.AND UP0, UPT, UR5, 0x6, UPT ;  /* 0x000000060500788c */ /* 0x000fe2000bf05270 */
[----:B--2---:R-:W-:-:S03]  /*1580*/  IMAD.WIDE.U32 R8, R8, R21, RZ ;  /* 0x0000001508087225 */ /* 0x004fc600078e00ff */
[----:B------:R-:W-:-:S04]  /*1590*/  IADD3 R19, P1, PT, R8, R16, RZ ;  /* 0x0000001008137210 */ /* 0x000fc80007f3e0ff */
[----:B------:R-:W-:Y:S01]  /*15a0*/  IADD3.X R16, PT, PT, R9, UR6, RZ, P1, !PT ;  /* 0x0000000609107c10 */ /* 0x000fe20008ffe4ff */
[----:B------:R0:W-:Y:S02]  /*15b0*/  STL [R0], R19 ;  /* 0x0000001300007387 */ /* 0x0001e40000100800 */
[----:B0-----:R-:W-:Y:S01]  /*15c0*/  VIADD R0, R0, 0x4 ;  /* 0x0000000400007836 */ /* 0x001fe20000000000 */
[----:B------:R-:W-:Y:S06]  /*15d0*/  BRA.U UP0, `(.L_x_29) ;  /* 0xfffffffd00cc7547 */ /* 0x000fec000b83ffff */
[----:B------:R-:W-:Y:S01]  /*15e0*/  SHF.R.U32.HI R10, RZ, 0x17, R13 ;  /* 0x00000017ff0a7819 */ /* 0x000fe2000001160d */
[----:B------:R0:W-:Y:S03]  /*15f0*/  STL [R1+0x18], R16 ;  /* 0x0000181001007387 */ /* 0x0001e60000100800 */
[C---:B------:R-:W-:Y:S02]  /*1600*/  LOP3.LUT R0, R10.reuse, 0xe0, RZ, 0xc0, !PT ;  /* 0x000000e00a007812 */ /* 0x040fe400078ec0ff */
[----:B------:R-:W-:Y:S02]  /*1610*/  LOP3.LUT P1, RZ, R10, 0x1f, RZ, 0xc0, !PT ;  /* 0x0000001f0aff7812 */ /* 0x000fe4000782c0ff */
[----:B------:R-:W-:-:S04]  /*1620*/  IADD3 R0, PT, PT, R0, -0x80, RZ ;  /* 0xffffff8000007810 */ /* 0x000fc80007ffe0ff */
[----:B------:R-:W-:-:S05]  /*1630*/  SHF.R.U32.HI R0, RZ, 0x5, R0 ;  /* 0x00000005ff007819 */ /* 0x000fca0000011600 */
[----:B------:R-:W-:-:S05]  /*1640*/  IMAD R11, R0, -0x4, R1 ;  /* 0xfffffffc000b7824 */ /* 0x000fca00078e0201 */
[----:B------:R-:W2:Y:S04]  /*1650*/  LDL R0, [R11+0x18] ;  /* 0x000018000b007983 */ /* 0x000ea80000100800 */
[----:B------:R-:W2:Y:S04]  /*1660*/  LDL R9, [R11+0x14] ;  /* 0x000014000b097983 */ /* 0x000ea80000100800 */
[----:B------:R-:W3:Y:S01]  /*1670*/  @P1 LDL R8, [R11+0x10] ;  /* 0x000010000b081983 */ /* 0x000ee20000100800 */
[----:B------:R-:W-:Y:S01]  /*1680*/  LOP3.LUT R10, R10, 0x1f, RZ, 0xc0, !PT ;  /* 0x0000001f0a0a7812 */ /* 0x000fe200078ec0ff */
[----:B------:R-:W-:Y:S01]  /*1690*/  UMOV UR6, 0x54442d19 ;  /* 0x54442d1900067882 */ /* 0x000fe20000000000 */
[----:B------:R-:W-:-:S02]  /*16a0*/  UMOV UR7, 0x3bf921fb ;  /* 0x3bf921fb00077882 */ /* 0x000fc40000000000 */
[-C--:B--2---:R-:W-:Y:S02]  /*16b0*/  @P1 SHF.L.W.U32.HI R0, R9, R10.reuse, R0 ;  /* 0x0000000a09001219 */ /* 0x084fe40000010e00 */
[----:B---3--:R-:W-:Y:S02]  /*16c0*/  @P1 SHF.L.W.U32.HI R9, R8, R10, R9 ;  /* 0x0000000a08091219 */ /* 0x008fe40000010e09 */
[----:B------:R-:W-:Y:S02]  /*16d0*/  ISETP.GE.AND P1, PT, R13, RZ, PT ;  /* 0x000000ff0d00720c */ /* 0x000fe40003f26270 */
[C---:B------:R-:W-:Y:S01]  /*16e0*/  SHF.L.W.U32.HI R8, R9.reuse, 0x2, R0 ;  /* 0x0000000209087819 */ /* 0x040fe20000010e00 */
[----:B------:R-:W-:-:S03]  /*16f0*/  IMAD.SHL.U32 R9, R9, 0x4, RZ ;  /* 0x0000000409097824 */ /* 0x000fc600078e00ff */
[----:B------:R-:W-:-:S04]  /*1700*/  SHF.R.S32.HI R10, RZ, 0x1f, R8 ;  /* 0x0000001fff0a7819 */ /* 0x000fc80000011408 */
[C---:B------:R-:W-:Y:S02]  /*1710*/  LOP3.LUT R18, R10.reuse, R9, RZ, 0x3c, !PT ;  /* 0x000000090a127212 */ /* 0x040fe400078e3cff */
[----:B------:R-:W-:Y:S02]  /*1720*/  LOP3.LUT R19, R10, R8, RZ, 0x3c, !PT ;  /* 0x000000080a137212 */ /* 0x000fe400078e3cff */
[----:B------:R-:W-:Y:S02]  /*1730*/  SHF.R.U32.HI R9, RZ, 0x1e, R0 ;  /* 0x0000001eff097819 */ /* 0x000fe40000011600 */
[C---:B------:R-:W-:Y:S02]  /*1740*/  LOP3.LUT R0, R8.reuse, R13, RZ, 0x3c, !PT ;  /* 0x0000000d08007212 */ /* 0x040fe400078e3cff */
[----:B------:R-:W1:Y:S01]  /*1750*/  I2F.F64.S64 R18, R18 ;  /* 0x0000001200127312 */ /* 0x000e620000301c00 */
[----:B------:R-:W-:Y:S02]  /*1760*/  LEA.HI R9, R8, R9, RZ, 0x1 ;  /* 0x0000000908097211 */ /* 0x000fe400078f08ff */
[----:B------:R-:W-:-:S03]  /*1770*/  ISETP.GE.AND P2, PT, R0, RZ, PT ;  /* 0x000000ff0000720c */ /* 0x000fc60003f46270 */
[----:B------:R-:W-:-:S04]  /*1780*/  IMAD.MOV R0, RZ, RZ, -R9 ;  /* 0x000000ffff007224 */ /* 0x000fc800078e0a09 */
[----:B------:R-:W-:Y:S01]  /*1790*/  @!P1 IMAD.MOV.U32 R9, RZ, RZ, R0 ;  /* 0x000000ffff099224 */ /* 0x000fe200078e0000 */
[----:B-1----:R-:W-:-:S10]  /*17a0*/  DMUL R10, R18, UR6 ;  /* 0x00000006120a7c28 */ /* 0x002fd40008000000 */
[----:B------:R-:W1:Y:S02]  /*17b0*/  F2F.F32.F64 R10, R10 ;  /* 0x0000000a000a7310 */ /* 0x000e640000301000 */
[----:B01----:R-:W-:-:S07]  /*17c0*/  FSEL R0, -R10, R10, !P2 ;  /* 0x0000000a0a007208 */ /* 0x003fce0005000100 */
.L_x_28:
[----:B------:R-:W-:Y:S05]  /*17d0*/  BSYNC.RECONVERGENT B1 ;  /* 0x0000000000017941 */ /* 0x000fea0003800200 */
.L_x_27:
[----:B------:R-:W-:Y:S01]  /*17e0*/  FMUL R10, R17, 0.63661974668502807617 ;  /* 0x3f22f983110a7820 */ /* 0x000fe20000400000 */
[----:B------:R-:W-:Y:S02]  /*17f0*/  IMAD.MOV.U32 R19, RZ, RZ, 0x37cbac00 ;  /* 0x37cbac00ff137424 */ /* 0x000fe400078e00ff */
[----:B------:R-:W-:Y:S01]  /*1800*/  FMUL R8, R0, R0 ;  /* 0x0000000000087220 */ /* 0x000fe20000400000 */
[C---:B------:R-:W-:Y:S01]  /*1810*/  LOP3.LUT R11, R9.reuse, 0x1, RZ, 0xc0, !PT ;  /* 0x00000001090b7812 */ /* 0x040fe200078ec0ff */
[----:B------:R-:W-:Y:S01]  /*1820*/  IMAD.MOV.U32 R18, RZ, RZ, 0x3d2aaabb ;  /* 0x3d2aaabbff127424 */ /* 0x000fe200078e00ff */
[----:B------:R-:W-:Y:S01]  /*1830*/  LOP3.LUT P2, RZ, R9, 0x2, RZ, 0xc0, !PT ;  /* 0x0000000209ff7812 */ /* 0x000fe2000784c0ff */
[----:B------:R-:W0:Y:S01]  /*1840*/  F2I.NTZ R10, R10 ;  /* 0x0000000a000a7305 */ /* 0x000e220000203100 */
[----:B------:R-:W-:Y:S01]  /*1850*/  FFMA R20, R8, R19, -0.0013887860113754868507 ;  /* 0xbab607ed08147423 */ /* 0x000fe20000000013 */
[----:B------:R-:W-:Y:S01]  /*1860*/  ISETP.NE.U32.AND P1, PT, R11, 0x1, PT ;  /* 0x000000010b00780c */ /* 0x000fe20003f25070 */
[----:B------:R-:W-:Y:S01]  /*1870*/  IMAD.MOV.U32 R16, RZ, RZ, 0x3effffff ;  /* 0x3effffffff107424 */ /* 0x000fe200078e00ff */
[----:B------:R-:W-:Y:S02]  /*1880*/  BSSY.RECONVERGENT B1, `(.L_x_30) ;  /* 0x0000045000017945 */ /* 0x000fe40003800200 */
[----:B------:R-:W-:-:S02]  /*1890*/  FSEL R11, R20, -0.00019574658654164522886, !P1 ;  /* 0xb94d4153140b7808 */ /* 0x000fc40004800000 */
[----:B------:R-:W-:Y:S02]  /*18a0*/  FSEL R21, R18, 0.0083327032625675201416, !P1 ;  /* 0x3c0885e412157808 */ /* 0x000fe40004800000 */
[----:B------:R-:W-:Y:S02]  /*18b0*/  FSEL R23, -R16, -0.16666662693023681641, !P1 ;  /* 0xbe2aaaa810177808 */ /* 0x000fe40004800100 */
[----:B------:R-:W-:Y:S01]  /*18c0*/  FSEL R0, R0, 1, P1 ;  /* 0x3f80000000007808 */ /* 0x000fe20000800000 */
[C---:B------:R-:W-:Y:S01]  /*18d0*/  FFMA R11, R8.reuse, R11, R21 ;  /* 0x0000000b080b7223 */ /* 0x040fe20000000015 */
[----:B------:R-:W-:Y:S02]  /*18e0*/  FSETP.GE.AND P1, PT, |R17|, 105615, PT ;  /* 0x47ce47801100780b */ /* 0x000fe40003f26200 */
[----:B0-----:R-:W-:Y:S01]  /*18f0*/  I2FP.F32.S32 R22, R10 ;  /* 0x0000000a00167245 */ /* 0x001fe20000201400 */
[C---:B------:R-:W-:Y:S01]  /*1900*/  FFMA R11, R8.reuse, R11, R23 ;  /* 0x0000000b080b7223 */ /* 0x040fe20000000017 */
[----:B------:R-:W-:Y:S01]  /*1910*/  FFMA R9, R8, R0, RZ ;  /* 0x0000000008097223 */ /* 0x000fe200000000ff */
[----:B------:R-:W-:-:S02]  /*1920*/  MOV R23, R10 ;  /* 0x0000000a00177202 */ /* 0x000fc40000000f00 */
[----:B------:R-:W-:Y:S01]  /*1930*/  FFMA R21, R22, -1.5707962512969970703, R17 ;  /* 0xbfc90fda16157823 */ /* 0x000fe20000000011 */
[----:B------:R-:W-:-:S03]  /*1940*/  FFMA R24, R9, R11, R0 ;  /* 0x0000000b09187223 */ /* 0x000fc60000000000 */
[----:B------:R-:W-:Y:S01]  /*1950*/  FFMA R21, R22, -7.5497894158615963534e-08, R21 ;  /* 0xb3a2216816157823 */ /* 0x000fe20000000015 */
[----:B------:R-:W-:-:S03]  /*1960*/  @P2 FADD R24, RZ, -R24 ;  /* 0x80000018ff182221 */ /* 0x000fc60000000000 */
[----:B------:R-:W-:-:S04]  /*1970*/  FFMA R22, R22, -5.3903029534742383927e-15, R21 ;  /* 0xa7c234c516167823 */ /* 0x000fc80000000015 */
[----:B------:R-:W-:Y:S01]  /*1980*/  IMAD.MOV.U32 R0, RZ, RZ, R22 ;  /* 0x000000ffff007224 */ /* 0x000fe200078e0016 */
[----:B------:R-:W-:Y:S06]  /*1990*/  @!P1 BRA `(.L_x_31) ;  /* 0x0000000000cc9947 */ /* 0x000fec0003800000 */
[----:B------:R-:W-:-:S13]  /*19a0*/  FSETP.NEU.AND P2, PT, |R17|, +INF , PT ;  /* 0x7f8000001100780b */ /* 0x000fda0003f4d200 */
[----:B------:R-:W-:Y:S01]  /*19b0*/  @!P2 FMUL R0, RZ, R17 ;  /* 0x00000011ff00a220 */ /* 0x000fe20000400000 */
[----:B------:R-:W-:Y:S01]  /*19c0*/  @!P2 IMAD.MOV.U32 R10, RZ, RZ, RZ ;  /* 0x000000ffff0aa224 */ /* 0x000fe200078e00ff */
[----:B------:R-:W-:Y:S06]  /*19d0*/  @!P2 BRA `(.L_x_31) ;  /* 0x0000000000bca947 */ /* 0x000fec0003800000 */
[----:B------:R-:W-:Y:S01]  /*19e0*/  IMAD.SHL.U32 R8, R17, 0x100, RZ ;  /* 0x0000010011087824 */ /* 0x000fe200078e00ff */
[----:B------:R-:W-:Y:S01]  /*19f0*/  UMOV UR5, URZ ;  /* 0x000000ff00057c82 */ /* 0x000fe20008000000 */
[----:B------:R-:W-:Y:S02]  /*1a00*/  IMAD.MOV.U32 R20, RZ, RZ, RZ ;  /* 0x000000ffff147224 */ /* 0x000fe400078e00ff */
[----:B------:R-:W-:Y:S01]  /*1a10*/  IMAD.MOV.U32 R0, RZ, RZ, RZ ;  /* 0x000000ffff007224 */ /* 0x000fe200078e00ff */
[----:B------:R-:W-:-:S07]  /*1a20*/  LOP3.LUT R25, R8, 0x80000000, RZ, 0xfc, !PT ;  /* 0x8000000008197812 */ /* 0x000fce00078efcff */
.L_x_32:
[----:B0-----:R-:W0:Y:S02]  /*1a30*/  LDC.64 R8, c[0x4][RZ] ;  /* 0x01000000ff087b82 */ /* 0x001e240000000a00 */
[----:B0-----:R-:W-:-:S06]  /*1a40*/  IMAD.WIDE.U32 R8, R0, 0x4, R8 ;  /* 0x0000000400087825 */ /* 0x001fcc00078e0008 */
[----:B------:R-:W2:Y:S01]  /*1a50*/  LDG.E.CONSTANT R8, desc[UR8][R8.64] ;  /* 0x0000000808087981 */ /* 0x000ea2000c1e9900 */
[C---:B------:R-:W-:Y:S01]  /*1a60*/  IMAD R21, R0.reuse, 0x4, R1 ;  /* 0x0000000400157824 */ /* 0x040fe200078e0201 */
[----:B------:R-:W-:-:S04]  /*1a70*/  IADD3 R0, PT, PT, R0, 0x1, RZ ;  /* 0x0000000100007810 */ /* 0x000fc80007ffe0ff */
[----:B------:R-:W-:Y:S01]  /*1a80*/  ISETP.NE.AND P2, PT, R0, 0x6, PT ;  /* 0x000000060000780c */ /* 0x000fe20003f45270 */
[----:B--2---:R-:W-:-:S03]  /*1a90*/  IMAD.WIDE.U32 R10, R8, R25, RZ ;  /* 0x00000019080a7225 */ /* 0x004fc600078e00ff */
[----:B------:R-:W-:-:S04]  /*1aa0*/  IADD3 R10, P3, PT, R10, R20, RZ ;  /* 0x000000140a0a7210 */ /* 0x000fc80007f7e0ff */
[----:B------:R-:W-:Y:S01]  /*1ab0*/  IADD3.X R20, PT, PT, R11, UR5, RZ, P3, !PT ;  /* 0x000000050b147c10 */ /* 0x000fe20009ffe4ff */
[----:B------:R0:W-:Y:S04]  /*1ac0*/  STL [R21], R10 ;  /* 0x0000000a15007387 */ /* 0x0001e80000100800 */
[----:B------:R-:W-:Y:S05]  /*1ad0*/  @P2 BRA `(.L_x_32) ;  /* 0xfffffffc00d42947 */ /* 0x000fea000383ffff */
[----:B0-----:R-:W-:Y:S01]  /*1ae0*/  SHF.R.U32.HI R10, RZ, 0x17, R17 ;  /* 0x00000017ff0a7819 */ /* 0x001fe20000011611 */
[----:B------:R0:W-:Y:S03]  /*1af0*/  STL [R1+0x18], R20 ;  /* 0x0000181401007387 */ /* 0x0001e60000100800 */
[C---:B------:R-:W-:Y:S02]  /*1b00*/  LOP3.LUT R0, R10.reuse, 0xe0, RZ, 0xc0, !PT ;  /* 0x000000e00a007812 */ /* 0x040fe400078ec0ff */
[----:B------:R-:W-:-:S03]  /*1b10*/  LOP3.LUT P2, RZ, R10, 0x1f, RZ, 0xc0, !PT ;  /* 0x0000001f0aff7812 */ /* 0x000fc6000784c0ff */
[----:B------:R-:W-:-:S05]  /*1b20*/  VIADD R0, R0, 0xffffff80 ;  /* 0xffffff8000007836 */ /* 0x000fca0000000000 */
        /* <DEDUP_REMOVED lines=18> */
[----:B------:R-:W0:Y:S01]  /*1c50*/  I2F.F64.S64 R8, R8 ;  /* 0x0000000800087312 */ /* 0x000e220000301c00 */
[----:B------:R-:W-:Y:S02]  /*1c60*/  LEA.HI R10, R10, R11, RZ, 0x1 ;  /* 0x0000000b0a0a7211 */ /* 0x000fe400078f08ff */
[----:B------:R-:W-:-:S03]  /*1c70*/  ISETP.GE.AND P3, PT, R0, RZ, PT ;  /* 0x000000ff0000720c */ /* 0x000fc60003f66270 */
[----:B------:R-:W-:-:S04]  /*1c80*/  IMAD.MOV R0, RZ, RZ, -R10 ;  /* 0x000000ffff007224 */ /* 0x000fc800078e0a0a */
[----:B------:R-:W-:Y:S01]  /*1c90*/  @!P2 IMAD.MOV.U32 R10, RZ, RZ, R0 ;  /* 0x000000ffff0aa224 */ /* 0x000fe200078e0000 */
[----:B0-----:R-:W-:-:S10]  /*1ca0*/  DMUL R20, R8, UR6 ;  /* 0x0000000608147c28 */ /* 0x001fd40008000000 */
[----:B------:R-:W0:Y:S02]  /*1cb0*/  F2F.F32.F64 R20, R20 ;  /* 0x0000001400147310 */ /* 0x000e240000301000 */
[----:B0-----:R-:W-:-:S07]  /*1cc0*/  FSEL R0, -R20, R20, !P3 ;  /* 0x0000001414007208 */ /* 0x001fce0005800100 */
.L_x_31:
[----:B------:R-:W-:Y:S05]  /*1cd0*/  BSYNC.RECONVERGENT B1 ;  /* 0x0000000000017941 */ /* 0x000fea0003800200 */
.L_x_30:
[----:B------:R-:W-:Y:S01]  /*1ce0*/  FMUL R8, R0, R0 ;  /* 0x0000000000087220 */ /* 0x000fe20000400000 */
[C---:B------:R-:W-:Y:S01]  /*1cf0*/  LOP3.LUT R11, R10.reuse, 0x1, RZ, 0xc0, !PT ;  /* 0x000000010a0b7812 */ /* 0x040fe200078ec0ff */
[----:B------:R-:W-:Y:S02]  /*1d00*/  VIADD R10, R10, 0x1 ;  /* 0x000000010a0a7836 */ /* 0x000fe40000000000 */
[----:B------:R-:W-:Y:S01]  /*1d10*/  FMUL R21, R15, R24 ;  /* 0x000000180f157220 */ /* 0x000fe20000400000 */
[----:B------:R-:W-:Y:S01]  /*1d20*/  FFMA R9, R8, R19, -0.0013887860113754868507 ;  /* 0xbab607ed08097423 */ /* 0x000fe20000000013 */
[----:B------:R-:W-:Y:S01]  /*1d30*/  ISETP.NE.U32.AND P2, PT, R11, 0x1, PT ;  /* 0x000000010b00780c */ /* 0x000fe20003f45070 */
[----:B------:R-:W-:Y:S01]  /*1d40*/  BSSY.RECONVERGENT B1, `(.L_x_33) ;  /* 0x0000042000017945 */ /* 0x000fe20003800200 */
[----:B------:R-:W-:Y:S01]  /*1d50*/  LOP3.LUT P3, RZ, R10, 0x2, RZ, 0xc0, !PT ;  /* 0x000000020aff7812 */ /* 0x000fe2000786c0ff */
[----:B------:R-:W-:Y:S01]  /*1d60*/  IMAD.MOV.U32 R20, RZ, RZ, R14 ;  /* 0x000000ffff147224 */ /* 0x000fe200078e000e */
[----:B------:R-:W-:-:S02]  /*1d70*/  FSEL R9, R9, -0.00019574658654164522886, P2 ;  /* 0xb94d415309097808 */ /* 0x000fc40001000000 */
[----:B------:R-:W-:Y:S02]  /*1d80*/  FSEL R11, R18, 0.0083327032625675201416, P2 ;  /* 0x3c0885e4120b7808 */ /* 0x000fe40001000000 */
[----:B------:R-:W-:Y:S02]  /*1d90*/  FSEL R0, R0, 1, !P2 ;  /* 0x3f80000000007808 */ /* 0x000fe40005000000 */
[----:B------:R-:W-:Y:S01]  /*1da0*/  FSEL R10, -R16, -0.16666662693023681641, P2 ;  /* 0xbe2aaaa8100a7808 */ /* 0x000fe20001000100 */
[C---:B------:R-:W-:Y:S02]  /*1db0*/  FFMA R11, R8.reuse, R9, R11 ;  /* 0x00000009080b7223 */ /* 0x040fe4000000000b */
[C---:B------:R-:W-:Y:S02]  /*1dc0*/  FFMA R9, R8.reuse, R0, RZ ;  /* 0x0000000008097223 */ /* 0x040fe400000000ff */
[----:B------:R-:W-:-:S04]  /*1dd0*/  FFMA R10, R8, R11, R10 ;  /* 0x0000000b080a7223 */ /* 0x000fc8000000000a */
[----:B------:R-:W-:Y:S01]  /*1de0*/  FFMA R9, R9, R10, R0 ;  /* 0x0000000a09097223 */ /* 0x000fe20000000000 */
[----:B------:R-:W-:-:S03]  /*1df0*/  MOV R0, R12 ;  /* 0x0000000c00007202 */ /* 0x000fc60000000f00 */
[----:B------:R-:W-:-:S04]  /*1e00*/  @P3 FADD R9, RZ, -R9 ;  /* 0x80000009ff093221 */ /* 0x000fc80000000000 */
[----:B------:R-:W-:Y:S01]  /*1e10*/  FFMA R21, R9, R21, R4 ;  /* 0x0000001509157223 */ /* 0x000fe20000000004 */
        /* <DEDUP_REMOVED lines=10> */
.L_x_35:
[----:B0-----:R-:W0:Y:S02]  /*1ec0*/  LDC.64 R8, c[0x4][RZ] ;  /* 0x01000000ff087b82 */ /* 0x001e240000000a00 */
[----:B0-----:R-:W-:-:S06]  /*1ed0*/  IMAD.WIDE.U32 R8, R0, 0x4, R8 ;  /* 0x0000000400087825 */ /* 0x001fcc00078e0008 */
[----:B------:R-:W2:Y:S01]  /*1ee0*/  LDG.E.CONSTANT R8, desc[UR8][R8.64] ;  /* 0x0000000808087981 */ /* 0x000ea2000c1e9900 */
[C---:B------:R-:W-:Y:S02]  /*1ef0*/  IMAD R20, R0.reuse, 0x4, R1 ;  /* 0x0000000400147824 */ /* 0x040fe400078e0201 */
[----:B------:R-:W-:-:S05]  /*1f00*/  VIADD R0, R0, 0x1 ;  /* 0x0000000100007836 */ /* 0x000fca0000000000 */
[----:B------:R-:W-:Y:S01]  /*1f10*/  ISETP.NE.AND P2, PT, R0, 0x6, PT ;  /* 0x000000060000780c */ /* 0x000fe20003f45270 */
[----:B--2---:R-:W-:-:S03]  /*1f20*/  IMAD.WIDE.U32 R10, R8, R27, RZ ;  /* 0x0000001b080a7225 */ /* 0x004fc600078e00ff */
[----:B------:R-:W-:-:S04]  /*1f30*/  IADD3 R25, P3, PT, R10, R24, RZ ;  /* 0x000000180a197210 */ /* 0x000fc80007f7e0ff */
[----:B------:R-:W-:Y:S01]  /*1f40*/  IADD3.X R24, PT, PT, R11, UR5, RZ, P3, !PT ;  /* 0x000000050b187c10 */ /* 0x000fe20009ffe4ff */
[----:B------:R0:W-:Y:S04]  /*1f50*/  STL [R20], R25 ;  /* 0x0000001914007387 */ /* 0x0001e80000100800 */
[----:B------:R-:W-:Y:S05]  /*1f60*/  @P2 BRA `(.L_x_35) ;  /* 0xfffffffc00d42947 */ /* 0x000fea000383ffff */
        /* <DEDUP_REMOVED lines=12> */
[----:B------:R-:W-:Y:S01]  /*2030*/  UMOV UR7, 0x3bf921fb ;  /* 0x3bf921fb00077882 */ /* 0x000fe20000000000 */
[----:B------:R-:W-:-:S02]  /*2040*/  ISETP.GE.AND P3, PT, R13, RZ, PT ;  /* 0x000000ff0d00720c */ /* 0x000fc40003f66270 */
[-C--:B--2---:R-:W-:Y:S02]  /*2050*/  @P2 SHF.L.W.U32.HI R0, R9, R10.reuse, R0 ;  /* 0x0000000a09002219 */ /* 0x084fe40000010e00 */
[----:B---3--:R-:W-:Y:S02]  /*2060*/  @P2 SHF.L.W.U32.HI R9, R8, R10, R9 ;  /* 0x0000000a08092219 */ /* 0x008fe40000010e09 */
[--C-:B0-----:R-:W-:Y:S02]  /*2070*/  SHF.R.U32.HI R25, RZ, 0x1e, R0.reuse ;  /* 0x0000001eff197819 */ /* 0x101fe40000011600 */
[C---:B------:R-:W-:Y:S01]  /*2080*/  SHF.L.W.U32.HI R20, R9.reuse, 0x2, R0 ;  /* 0x0000000209147819 */ /* 0x040fe20000010e00 */
[----:B------:R-:W-:-:S03]  /*2090*/  IMAD.SHL.U32 R9, R9, 0x4, RZ ;  /* 0x0000000409097824 */ /* 0x000fc600078e00ff */
[----:B------:R-:W-:Y:S02]  /*20a0*/  SHF.R.S32.HI R10, RZ, 0x1f, R20 ;  /* 0x0000001fff0a7819 */ /* 0x000fe40000011414 */
[----:B------:R-:W-:Y:S02]  /*20b0*/  LOP3.LUT R0, R20, R13, RZ, 0x3c, !PT ;  /* 0x0000000d14007212 */ /* 0x000fe400078e3cff */
[C---:B------:R-:W-:Y:S02]  /*20c0*/  LOP3.LUT R8, R10.reuse, R9, RZ, 0x3c, !PT ;  /* 0x000000090a087212 */ /* 0x040fe400078e3cff */
[----:B------:R-:W-:Y:S02]  /*20d0*/  LOP3.LUT R9, R10, R20, RZ, 0x3c, !PT ;  /* 0x000000140a097212 */ /* 0x000fe400078e3cff */
[----:B------:R-:W-:Y:S02]  /*20e0*/  LEA.HI R20, R20, R25, RZ, 0x1 ;  /* 0x0000001914147211 */ /* 0x000fe400078f08ff */
[----:B------:R-:W-:-:S02]  /*20f0*/  ISETP.GE.AND P2, PT, R0, RZ, PT ;  /* 0x000000ff0000720c */ /* 0x000fc40003f46270 */
[----:B------:R-:W0:Y:S01]  /*2100*/  I2F.F64.S64 R8, R8 ;  /* 0x0000000800087312 */ /* 0x000e220000301c00 */
[----:B------:R-:W-:-:S04]  /*2110*/  IMAD.MOV R0, RZ, RZ, -R20 ;  /* 0x000000ffff007224 */ /* 0x000fc800078e0a14 */
[----:B------:R-:W-:Y:S01]  /*2120*/  @!P3 IMAD.MOV.U32 R20, RZ, RZ, R0 ;  /* 0x000000ffff14b224 */ /* 0x000fe200078e0000 */
[----:B0-----:R-:W-:-:S10]  /*2130*/  DMUL R10, R8, UR6 ;  /* 0x00000006080a7c28 */ /* 0x001fd40008000000 */
[----:B------:R-:W0:Y:S02]  /*2140*/  F2F.F32.F64 R10, R10 ;  /* 0x0000000a000a7310 */ /* 0x000e240000301000 */
[----:B01----:R-:W-:-:S07]  /*2150*/  FSEL R0, -R10, R10, !P2 ;  /* 0x0000000a0a007208 */ /* 0x003fce0005000100 */
.L_x_34:
[----:B------:R-:W-:Y:S05]  /*2160*/  BSYNC.RECONVERGENT B1 ;  /* 0x0000000000017941 */ /* 0x000fea0003800200 */
.L_x_33:
[----:B------:R-:W-:Y:S01]  /*2170*/  FMUL R8, R0, R0 ;  /* 0x0000000000087220 */ /* 0x000fe20000400000 */
[C---:B------:R-:W-:Y:S01]  /*2180*/  LOP3.LUT R10, R20.reuse, 0x1, RZ, 0xc0, !PT ;  /* 0x00000001140a7812 */ /* 0x040fe200078ec0ff */
[----:B------:R-:W-:Y:S01]  /*2190*/  BSSY.RECONVERGENT B1, `(.L_x_36) ;  /* 0x0000041000017945 */ /* 0x000fe20003800200 */
[----:B------:R-:W-:Y:S01]  /*21a0*/  LOP3.LUT P3, RZ, R20, 0x2, RZ, 0xc0, !PT ;  /* 0x0000000214ff7812 */ /* 0x000fe2000786c0ff */
[----:B------:R-:W-:Y:S01]  /*21b0*/  FFMA R9, R8, R19, -0.0013887860113754868507 ;  /* 0xbab607ed08097423 */ /* 0x000fe20000000013 */
[----:B------:R-:W-:-:S04]  /*21c0*/  ISETP.NE.U32.AND P2, PT, R10, 0x1, PT ;  /* 0x000000010a00780c */ /* 0x000fc80003f45070 */
[----:B------:R-:W-:Y:S02]  /*21d0*/  FSEL R9, R9, -0.00019574658654164522886, !P2 ;  /* 0xb94d415309097808 */ /* 0x000fe40005000000 */
[----:B------:R-:W-:Y:S02]  /*21e0*/  FSEL R11, R18, 0.0083327032625675201416, !P2 ;  /* 0x3c0885e4120b7808 */ /* 0x000fe40005000000 */
[----:B------:R-:W-:Y:S02]  /*21f0*/  FSEL R0, R0, 1, P2 ;  /* 0x3f80000000007808 */ /* 0x000fe40001000000 */
[----:B------:R-:W-:Y:S01]  /*2200*/  FSEL R10, -R16, -0.16666662693023681641, !P2 ;  /* 0xbe2aaaa8100a7808 */ /* 0x000fe20005000100 */
[C---:B------:R-:W-:Y:S02]  /*2210*/  FFMA R11, R8.reuse, R9, R11 ;  /* 0x00000009080b7223 */ /* 0x040fe4000000000b */
[C---:B------:R-:W-:Y:S02]  /*2220*/  FFMA R9, R8.reuse, R0, RZ ;  /* 0x0000000008097223 */ /* 0x040fe400000000ff */
[----:B------:R-:W-:-:S04]  /*2230*/  FFMA R10, R8, R11, R10 ;  /* 0x0000000b080a7223 */ /* 0x000fc8000000000a */
[----:B------:R-:W-:-:S04]  /*2240*/  FFMA R20, R9, R10, R0 ;  /* 0x0000000a09147223 */ /* 0x000fc80000000000 */
[----:B------:R-:W-:Y:S01]  /*2250*/  @P3 FADD R20, RZ, -R20 ;  /* 0x80000014ff143221 */ /* 0x000fe20000000000 */
[----:B------:R-:W-:Y:S06]  /*2260*/  @!P1 BRA `(.L_x_37) ;  /* 0x0000000000cc9947 */ /* 0x000fec0003800000 */
[----:B------:R-:W-:-:S13]  /*2270*/  FSETP.NEU.AND P1, PT, |R17|, +INF , PT ;  /* 0x7f8000001100780b */ /* 0x000fda0003f2d200 */
[----:B------:R-:W-:Y:S01]  /*2280*/  @!P1 FMUL R22, RZ, R17 ;  /* 0x00000011ff169220 */ /* 0x000fe20000400000 */
[----:B------:R-:W-:Y:S01]  /*2290*/  @!P1 IMAD.MOV.U32 R23, RZ, RZ, RZ ;  /* 0x000000ffff179224 */ /* 0x000fe200078e00ff */
[----:B------:R-:W-:Y:S06]  /*22a0*/  @!P1 BRA `(.L_x_37) ;  /* 0x0000000000bc9947 */ /* 0x000fec0003800000 */
[----:B------:R-:W0:Y:S01]  /*22b0*/  LDC.64 R8, c[0x4][RZ] ;  /* 0x01000000ff087b82 */ /* 0x000e220000000a00 */
[----:B------:R-:W-:Y:S01]  /*22c0*/  IMAD.SHL.U32 R10, R17, 0x100, RZ ;  /* 0x00000100110a7824 */ /* 0x000fe200078e00ff */
[----:B------:R-:W-:Y:S01]  /*22d0*/  MOV R0, RZ ;  /* 0x000000ff00007202 */ /* 0x000fe20000000f00 */
[----:B------:R-:W-:Y:S01]  /*22e0*/  IMAD.MOV.U32 R24, RZ, RZ, RZ ;  /* 0x000000ffff187224 */ /* 0x000fe200078e00ff */
[----:B------:R-:W-:Y:S02]  /*22f0*/  UMOV UR5, URZ ;  /* 0x000000ff00057c82 */ /* 0x000fe40008000000 */
[----:B------:R-:W-:-:S07]  /*2300*/  LOP3.LUT R27, R10, 0x80000000, RZ, 0xfc, !PT ;  /* 0x800000000a1b7812 */ /* 0x000fce00078efcff */
.L_x_38:
[----:B0-----:R-:W-:-:S06]  /*2310*/  IMAD.WIDE.U32 R10, R0, 0x4, R8 ;  /* 0x00000004000a7825 */ /* 0x001fcc00078e0008 */
[----:B------:R-:W2:Y:S01]  /*2320*/  LDG.E.CONSTANT R10, desc[UR8][R10.64] ;  /* 0x000000080a0a7981 */ /* 0x000ea2000c1e9900 */
[C---:B-1----:R-:W-:Y:S02]  /*2330*/  IMAD R25, R0.reuse, 0x4, R1 ;  /* 0x0000000400197824 */ /* 0x042fe400078e0201 */
        /* <DEDUP_REMOVED lines=10> */
[----:B------:R-:W-:-:S03]  /*23e0*/  LOP3.LUT P1, RZ, R10, 0x1f, RZ, 0xc0, !PT ;  /* 0x0000001f0aff7812 */ /* 0x000fc6000782c0ff */
[----:B------:R-:W-:-:S05]  /*23f0*/  VIADD R0, R0, 0xffffff80 ;  /* 0xffffff8000007836 */ /* 0x000fca0000000000 */
[----:B------:R-:W-:-:S05]  /*2400*/  SHF.R.U32.HI R0, RZ, 0x5, R0 ;  /* 0x00000005ff007819 */ /* 0x000fca0000011600 */
[----:B-1----:R-:W-:-:S05]  /*2410*/  IMAD R22, R0, -0x4, R1 ;  /* 0xfffffffc00167824 */ /* 0x002fca00078e0201 */
        /* <DEDUP_REMOVED lines=9> */
[--C-:B------:R-:W-:Y:S02]  /*24b0*/  SHF.R.U32.HI R23, RZ, 0x1e, R0.reuse ;  /* 0x0000001eff177819 */ /* 0x100fe40000011600 */
[C---:B------:R-:W-:Y:S01]  /*24c0*/  SHF.L.W.U32.HI R10, R9.reuse, 0x2, R0 ;  /* 0x00000002090a7819 */ /* 0x040fe20000010e00 */
[----:B------:R-:W-:-:S03]  /*24d0*/  IMAD.SHL.U32 R9, R9, 0x4, RZ ;  /* 0x0000000409097824 */ /* 0x000fc600078e00ff */
[----:B------:R-:W-:Y:S02]  /*24e0*/  SHF.R.S32.HI R11, RZ, 0x1f, R10 ;  /* 0x0000001fff0b7819 */ /* 0x000fe4000001140a */
[C---:B------:R-:W-:Y:S02]  /*24f0*/  LEA.HI R23, R10.reuse, R23, RZ, 0x1 ;  /* 0x000000170a177211 */ /* 0x040fe400078f08ff */
[C---:B------:R-:W-:Y:S02]  /*2500*/  LOP3.LUT R8, R11.reuse, R9, RZ, 0x3c, !PT ;  /* 0x000000090b087212 */ /* 0x040fe400078e3cff */
[----:B------:R-:W-:Y:S01]  /*2510*/  LOP3.LUT R9, R11, R10, RZ, 0x3c, !PT ;  /* 0x0000000a0b097212 */ /* 0x000fe200078e3cff */
[----:B------:R-:W-:Y:S01]  /*2520*/  IMAD.MOV R0, RZ, RZ, -R23 ;  /* 0x000000ffff007224 */ /* 0x000fe200078e0a17 */
[----:B------:R-:W-:-:S03]  /*2530*/  LOP3.LUT R17, R10, R17, RZ, 0x3c, !PT ;  /* 0x000000110a117212 */ /* 0x000fc600078e3cff */
[----:B------:R-:W-:Y:S01]  /*2540*/  @!P2 IMAD.MOV.U32 R23, RZ, RZ, R0 ;  /* 0x000000ffff17a224 */ /* 0x000fe200078e0000 */
[----:B------:R-:W0:Y:S01]  /*2550*/  I2F.F64.S64 R8, R8 ;  /* 0x0000000800087312 */ /* 0x000e220000301c00 */
[----:B------:R-:W-:Y:S01]  /*2560*/  ISETP.GE.AND P1, PT, R17, RZ, PT ;  /* 0x000000ff1100720c */ /* 0x000fe20003f26270 */
[----:B0-----:R-:W-:-:S10]  /*2570*/  DMUL R24, R8, UR6 ;  /* 0x0000000608187c28 */ /* 0x001fd40008000000 */
[----:B------:R-:W0:Y:S02]  /*2580*/  F2F.F32.F64 R24, R24 ;  /* 0x0000001800187310 */ /* 0x000e240000301000 */
[----:B0-----:R-:W-:-:S07]  /*2590*/  FSEL R22, -R24, R24, !P1 ;  /* 0x0000001818167208 */ /* 0x001fce0004800100 */
.L_x_37:
[----:B------:R-:W-:Y:S05]  /*25a0*/  BSYNC.RECONVERGENT B1 ;  /* 0x0000000000017941 */ /* 0x000fea0003800200 */
.L_x_36:
[----:B------:R-:W-:Y:S01]  /*25b0*/  FMUL R0, R22, R22 ;  /* 0x0000001616007220 */ /* 0x000fe20000400000 */
[----:B------:R-:W-:Y:S01]  /*25c0*/  LOP3.LUT R9, R23, 0x1, RZ, 0xc0, !PT ;  /* 0x0000000117097812 */ /* 0x000fe200078ec0ff */
[----:B------:R-:W-:Y:S01]  /*25d0*/  FMUL R20, R15, R20 ;  /* 0x000000140f147220 */ /* 0x000fe20000400000 */
[----:B------:R-:W-:Y:S01]  /*25e0*/  LOP3.LUT P2, RZ, R23, 0x2, RZ, 0xc0, !PT ;  /* 0x0000000217ff7812 */ /* 0x000fe2000784c0ff */
[----:B------:R-:W-:Y:S01]  /*25f0*/  FFMA R8, R0, R19, -0.0013887860113754868507 ;  /* 0xbab607ed00087423 */ /* 0x000fe20000000013 */
[----:B------:R-:W-:Y:S01]  /*2600*/  ISETP.NE.U32.AND P1, PT, R9, 0x1, PT ;  /* 0x000000010900780c */ /* 0x000fe20003f25070 */
[----:B------:R-:W-:Y:S03]  /*2610*/  BSSY.RECONVERGENT B1, `(.L_x_39) ;  /* 0x000003f000017945 */ /* 0x000fe60003800200 */
[----:B------:R-:W-:Y:S02]  /*2620*/  FSEL R9, R8, -0.00019574658654164522886, !P1 ;  /* 0xb94d415308097808 */ /* 0x000fe40004800000 */
[----:B------:R-:W-:-:S02]  /*2630*/  FSEL R11, R18, 0.0083327032625675201416, !P1 ;  /* 0x3c0885e4120b7808 */ /* 0x000fc40004800000 */
[----:B------:R-:W-:Y:S02]  /*2640*/  FSEL R22, R22, 1, P1 ;  /* 0x3f80000016167808 */ /* 0x000fe40000800000 */
[----:B------:R-:W-:Y:S01]  /*2650*/  FSEL R8, -R16, -0.16666662693023681641, !P1 ;  /* 0xbe2aaaa810087808 */ /* 0x000fe20004800100 */
[C---:B------:R-:W-:Y:S02]  /*2660*/  FFMA R11, R0.reuse, R9, R11 ;  /* 0x00000009000b7223 */ /* 0x040fe4000000000b */
[C---:B------:R-:W-:Y:S02]  /*2670*/  FFMA R9, R0.reuse, R22, RZ ;  /* 0x0000001600097223 */ /* 0x040fe400000000ff */
[----:B------:R-:W-:-:S04]  /*2680*/  FFMA R8, R0, R11, R8 ;  /* 0x0000000b00087223 */ /* 0x000fc80000000008 */
[----:B------:R-:W-:-:S04]  /*2690*/  FFMA R8, R9, R8, R22 ;  /* 0x0000000809087223 */ /* 0x000fc80000000016 */
[----:B------:R-:W-:-:S04]  /*26a0*/  @P2 FADD R8, RZ, -R8 ;  /* 0x80000008ff082221 */ /* 0x000fc80000000000 */
[----:B------:R-:W-:Y:S01]  /*26b0*/  FFMA R20, R8, R20, R5 ;  /* 0x0000001408147223 */ /* 0x000fe20000000005 */
[----:B------:R-:W-:Y:S06]  /*26c0*/  @!P0 BRA `(.L_x_40) ;  /* 0x0000000000cc8947 */ /* 0x000fec0003800000 */
[----:B------:R-:W-:-:S13]  /*26d0*/  FSETP.NEU.AND P0, PT, |R13|, +INF , PT ;  /* 0x7f8000000d00780b */ /* 0x000fda0003f0d200 */
[----:B------:R-:W-:Y:S01]  /*26e0*/  @!P0 FMUL R12, RZ, R13 ;  /* 0x0000000dff0c8220 */ /* 0x000fe20000400000 */
[----:B------:R-:W-:Y:S01]  /*26f0*/  @!P0 MOV R14, RZ ;  /* 0x000000ff000e8202 */ /* 0x000fe20000000f00 */
[----:B------:R-:W-:Y:S06]  /*2700*/  @!P0 BRA `(.L_x_40) ;  /* 0x0000000000bc8947 */ /* 0x000fec0003800000 */
[----:B------:R-:W0:Y:S01]  /*2710*/  LDC.64 R8, c[0x4][RZ] ;  /* 0x01000000ff087b82 */ /* 0x000e220000000a00 */
[----:B------:R-:W-:Y:S01]  /*2720*/  IMAD.SHL.U32 R11, R13, 0x100, RZ ;  /* 0x000001000d0b7824 */ /* 0x000fe200078e00ff */
[----:B------:R-:W-:Y:S01]  /*2730*/  UMOV UR5, URZ ;  /* 0x000000ff00057c82 */ /* 0x000fe20008000000 */
[----:B------:R-:W-:Y:S02]  /*2740*/  IMAD.MOV.U32 R10, RZ, RZ, RZ ;  /* 0x000000ffff0a7224 */ /* 0x000fe400078e00ff */
[----:B------:R-:W-:Y:S01]  /*2750*/  IMAD.MOV.U32 R0, RZ, RZ, RZ ;  /* 0x000000ffff007224 */ /* 0x000fe200078e00ff */
[----:B------:R-:W-:-:S07]  /*2760*/  LOP3.LUT R17, R11, 0x80000000, RZ, 0xfc, !PT ;  /* 0x800000000b117812 */ /* 0x000fce00078efcff */
.L_x_41:
[----:B0-----:R-:W-:-:S05]  /*2770*/  IMAD.WIDE.U32 R24, R0, 0x4, R8 ;  /* 0x0000000400187825 */ /* 0x001fca00078e0008 */
        /* <DEDUP_REMOVED lines=9> */
[----:B-1----:R-:W-:Y:S01]  /*2810*/  SHF.R.U32.HI R11, RZ, 0x17, R13 ;  /* 0x00000017ff0b7819 */ /* 0x002fe2000001160d */
        /* <DEDUP_REMOVED lines=16> */
[C---:B------:R-:W-:Y:S02]  /*2920*/  SHF.L.W.U32.HI R14, R9.reuse, 0x2, R0 ;  /* 0x00000002090e7819 */ /* 0x040fe40000010e00 */
[----:B------:R-:W-:Y:S02]  /*2930*/  SHF.L.U32 R9, R9, 0x2, RZ ;  /* 0x0000000209097819 */ /* 0x000fe400000006ff */
[----:B------:R-:W-:-:S02]  /*2940*/  SHF.R.S32.HI R8, RZ, 0x1f, R14 ;  /* 0x0000001fff087819 */ /* 0x000fc4000001140e */
[----:B------:R-:W-:Y:S02]  /*2950*/  LOP3.LUT R13, R14, R13, RZ, 0x3c, !PT ;  /* 0x0000000d0e0d7212 */ /* 0x000fe400078e3cff */
[C---:B------:R-:W-:Y:S02]  /*2960*/  LOP3.LUT R22, R8.reuse, R9, RZ, 0x3c, !PT ;  /* 0x0000000908167212 */ /* 0x040fe400078e3cff */
[----:B------:R-:W-:Y:S02]  /*2970*/  LOP3.LUT R23, R8, R14, RZ, 0x3c, !PT ;  /* 0x0000000e08177212 */ /* 0x000fe400078e3cff */
[----:B------:R-:W-:Y:S02]  /*2980*/  LEA.HI R14, R14, R11, RZ, 0x1 ;  /* 0x0000000b0e0e7211 */ /* 0x000fe400078f08ff */
[----:B------:R-:W-:Y:S02]  /*2990*/  ISETP.GE.AND P0, PT, R13, RZ, PT ;  /* 0x000000ff0d00720c */ /* 0x000fe40003f06270 */
[----:B------:R-:W1:Y:S01]  /*29a0*/  I2F.F64.S64 R22, R22 ;  /* 0x0000001600167312 */ /* 0x000e620000301c00 */
[----:B------:R-:W-:-:S04]  /*29b0*/  IMAD.MOV R0, RZ, RZ, -R14 ;  /* 0x000000ffff007224 */ /* 0x000fc800078e0a0e */
[----:B------:R-:W-:Y:S01]  /*29c0*/  @!P1 IMAD.MOV.U32 R14, RZ, RZ, R0 ;  /* 0x000000ffff0e9224 */ /* 0x000fe200078e0000 */
[----:B-1----:R-:W-:-:S10]  /*29d0*/  DMUL R8, R22, UR6 ;  /* 0x0000000616087c28 */ /* 0x002fd40008000000 */
[----:B------:R-:W1:Y:S02]  /*29e0*/  F2F.F32.F64 R8, R8 ;  /* 0x0000000800087310 */ /* 0x000e640000301000 */
[----:B01----:R-:W-:-:S07]  /*29f0*/  FSEL R12, -R8, R8, !P0 ;  /* 0x00000008080c7208 */ /* 0x003fce0004000100 */
.L_x_40:
[----:B------:R-:W-:Y:S05]  /*2a00*/  BSYNC.RECONVERGENT B1 ;  /* 0x0000000000017941 */ /* 0x000fea0003800200 */
.L_x_39:
[----:B------:R-:W-:Y:S01]  /*2a10*/  FMUL R0, R12, R12 ;  /* 0x0000000c0c007220 */ /* 0x000fe20000400000 */
[C---:B------:R-:W-:Y:S01]  /*2a20*/  LOP3.LUT R8, R14.reuse, 0x1, RZ, 0xc0, !PT ;  /* 0x000000010e087812 */ /* 0x040fe200078ec0ff */
[----:B------:R-:W-:Y:S02]  /*2a30*/  VIADD R14, R14, 0x1 ;  /* 0x000000010e0e7836 */ /* 0x000fe40000000000 */
[----:B------:R-:W-:Y:S01]  /*2a40*/  FFMA R19, R0, R19, -0.0013887860113754868507 ;  /* 0xbab607ed00137423 */ /* 0x000fe20000000013 */
[----:B------:R-:W-:Y:S01]  /*2a50*/  ISETP.NE.U32.AND P0, PT, R8, 0x1, PT ;  /* 0x000000010800780c */ /* 0x000fe20003f05070 */
[----:B------:R-:W-:Y:S01]  /*2a60*/  VIADD R7, R7, 0x1 ;  /* 0x0000000107077836 */ /* 0x000fe20000000000 */
[----:B------:R-:W-:Y:S02]  /*2a70*/  LOP3.LUT P1, RZ, R14, 0x2, RZ, 0xc0, !PT ;  /* 0x000000020eff7812 */ /* 0x000fe4000782c0ff */
[----:B------:R-:W-:Y:S02]  /*2a80*/  FSEL R9, R18, 0.0083327032625675201416, P0 ;  /* 0x3c0885e412097808 */ /* 0x000fe40000000000 */
[----:B------:R-:W-:-:S02]  /*2a90*/  FSEL R19, R19, -0.00019574658654164522886, P0 ;  /* 0xb94d415313137808 */ /* 0x000fc40000000000 */
[----:B------:R-:W-:Y:S02]  /*2aa0*/  FSEL R12, R12, 1, !P0 ;  /* 0x3f8000000c0c7808 */ /* 0x000fe40004000000 */
[----:B------:R-:W-:Y:S01]  /*2ab0*/  FSEL R16, -R16, -0.16666662693023681641, P0 ;  /* 0xbe2aaaa810107808 */ /* 0x000fe20000000100 */
[C---:B------:R-:W-:Y:S01]  /*2ac0*/  FFMA R19, R0.reuse, R19, R9 ;  /* 0x0000001300137223 */ /* 0x040fe20000000009 */
[----:B------:R-:W-:Y:S01]  /*2ad0*/  ISETP.NE.AND P0, PT, R7, 0x32, PT ;  /* 0x000000320700780c */ /* 0x000fe20003f05270 */
[C---:B------:R-:W-:Y:S02]  /*2ae0*/  FFMA R9, R0.reuse, R12, RZ ;  /* 0x0000000c00097223 */ /* 0x040fe400000000ff */
[----:B------:R-:W-:-:S04]  /*2af0*/  FFMA R16, R0, R19, R16 ;  /* 0x0000001300107223 */ /* 0x000fc80000000010 */
[----:B------:R-:W-:-:S04]  /*2b00*/  FFMA R9, R9, R16, R12 ;  /* 0x0000001009097223 */ /* 0x000fc8000000000c */
[----:B------:R-:W-:-:S04]  /*2b10*/  @P1 FADD R9, RZ, -R9 ;  /* 0x80000009ff091221 */ /* 0x000fc80000000000 */
[----:B------:R-:W-:Y:S01]  /*2b20*/  FFMA R10, R15, R9, R6 ;  /* 0x000000090f0a7223 */ /* 0x000fe20000000006 */
[----:B------:R-:W-:Y:S06]  /*2b30*/  @P0 BRA `(.L_x_42) ;  /* 0xffffffe000100947 */ /* 0x000fec000383ffff */
[----:B------:R-:W-:-:S07]  /*2b40*/  IMAD.MOV.U32 R7, RZ, RZ, 0x32 ;  /* 0x00000032ff077424 */ /* 0x000fce00078e00ff */
.L_x_16:
[----:B0-----:R-:W-:Y:S05]  /*2b50*/  BSYNC.RECONVERGENT B0 ;  /* 0x0000000000007941 */ /* 0x001fea0003800200 */
.L_x_15:
[----:B------:R-:W0:Y:S01]  /*2b60*/  LDC.64 R4, c[0x0][0x380] ;  /* 0x0000e000ff047b82 */ /* 0x000e220000000a00 */
[----:B------:R-:W1:Y:S01]  /*2b70*/  LDCU UR5, c[0x0][0x388] ;  /* 0x00007100ff0577ac */ /* 0x000e620008000800 */
[C---:B------:R-:W-:Y:S02]  /*2b80*/  IMAD R0, R7.reuse, 0x14, RZ ;  /* 0x0000001407007824 */ /* 0x040fe400078e02ff */
[C---:B------:R-:W-:Y:S02]  /*2b90*/  IMAD R9, R7.reuse, 0x140000, RZ ;  /* 0x0014000007097824 */ /* 0x040fe400078e02ff */
[----:B------:R-:W-:-:S05]  /*2ba0*/  IMAD R7, R7, 0x1400, RZ ;  /* 0x0000140007077824 */ /* 0x000fca00078e02ff */
[----:B------:R-:W-:Y:S01]  /*2bb0*/  LOP3.LUT R0, R0, R9, R7, 0xfe, !PT ;  /* 0x0000000900007212 */ /* 0x000fe200078efe07 */
[----:B-1----:R-:W-:-:S04]  /*2bc0*/  IMAD R3, R2, UR5, R3 ;  /* 0x0000000502037c24 */ /* 0x002fc8000f8e0203 */
[----:B0-----:R-:W-:Y:S01]  /*2bd0*/  IMAD.WIDE R2, R3, 0x4, R4 ;  /* 0x0000000403027825 */ /* 0x001fe200078e0204 */
[----:B------:R-:W-:-:S05]  /*2be0*/  LOP3.LUT R5, R0, 0x10101, RZ, 0xfc, !PT ;  /* 0x0001010100057812 */ /* 0x000fca00078efcff */
[----:B------:R-:W-:Y:S01]  /*2bf0*/  STG.E desc[UR8][R2.64], R5 ;  /* 0x0000000502007986 */ /* 0x000fe2000c101908 */
[----:B------:R-:W-:Y:S05]  /*2c00*/  EXIT ;  /* 0x000000000000794d */ /* 0x000fea0003800000 */
        .weak           $__internal_0_$__cuda_sm20_div_rn_f64_full
        .type           $__internal_0_$__cuda_sm20_div_rn_f64_full,@function
        .size           $__internal_0_$__cuda_sm20_div_rn_f64_full,($__internal_1_$__cuda_sm20_sqrt_rn_f32_slowpath - $__internal_0_$__cuda_sm20_div_rn_f64_full)
$__internal_0_$__cuda_sm20_div_rn_f64_full:
[C---:B------:R-:W-:Y:S01]  /*2c10*/  FSETP.GEU.AND P0, PT, |R9|.reuse, 1.469367938527859385e-39, PT ;  /* 0x001000000900780b */ /* 0x040fe20003f0e200 */
[----:B------:R-:W-:Y:S01]  /*2c20*/  IMAD.MOV.U32 R17, RZ, RZ, 0x1ca00000 ;  /* 0x1ca00000ff117424 */ /* 0x000fe200078e00ff */
[----:B------:R-:W-:Y:S01]  /*2c30*/  LOP3.LUT R10, R9, 0x800fffff, RZ, 0xc0, !PT ;  /* 0x800fffff090a7812 */ /* 0x000fe200078ec0ff */
[----:B------:R-:W-:Y:S01]  /*2c40*/  BSSY.RECONVERGENT B1, `(.L_x_43) ;  /* 0x0000054000017945 */ /* 0x000fe20003800200 */
[C---:B------:R-:W-:Y:S02]  /*2c50*/  FSETP.GEU.AND P2, PT, |R5|.reuse, 1.469367938527859385e-39, PT ;  /* 0x001000000500780b */ /* 0x040fe40003f4e200 */
[----:B------:R-:W-:Y:S01]  /*2c60*/  LOP3.LUT R11, R10, 0x3ff00000, RZ, 0xfc, !PT ;  /* 0x3ff000000a0b7812 */ /* 0x000fe200078efcff */
[----:B------:R-:W-:Y:S01]  /*2c70*/  IMAD.MOV.U32 R10, RZ, RZ, R8 ;  /* 0x000000ffff0a7224 */ /* 0x000fe200078e0008 */
[----:B------:R-:W-:Y:S02]  /*2c80*/  MOV R20, 0x1 ;  /* 0x0000000100147802 */ /* 0x000fe40000000f00 */
[----:B------:R-:W-:-:S02]  /*2c90*/  LOP3.LUT R19, R5, 0x7ff00000, RZ, 0xc0, !PT ;  /* 0x7ff0000005137812 */ /* 0x000fc400078ec0ff */
[----:B------:R-:W-:Y:S01]  /*2ca0*/  LOP3.LUT R26, R9, 0x7ff00000, RZ, 0xc0, !PT ;  /* 0x7ff00000091a7812 */ /* 0x000fe200078ec0ff */
[----:B------:R-:W-:Y:S02]  /*2cb0*/  @!P0 DMUL R10, R8, 8.98846567431157953865e+307 ;  /* 0x7fe00000080a8828 */ /* 0x000fe40000000000 */
[----:B------:R-:W-:Y:S01]  /*2cc0*/  IMAD.MOV.U32 R27, RZ, RZ, R19 ;  /* 0x000000ffff1b7224 */ /* 0x000fe200078e0013 */
[----:B------:R-:W-:Y:S02]  /*2cd0*/  ISETP.GE.U32.AND P1, PT, R19, R26, PT ;  /* 0x0000001a1300720c */ /* 0x000fe40003f26070 */
[----:B------:R-:W-:Y:S01]  /*2ce0*/  @!P2 LOP3.LUT R22, R9, 0x7ff00000, RZ, 0xc0, !PT ;  /* 0x7ff000000916a812 */ /* 0x000fe200078ec0ff */
[----:B------:R-:W0:Y:S03]  /*2cf0*/  MUFU.RCP64H R21, R11 ;  /* 0x0000000b00157308 */ /* 0x000e260000001800 */
[----:B------:R-:W-:Y:S01]  /*2d00*/  @!P2 ISETP.GE.U32.AND P3, PT, R19, R22, PT ;  /* 0x000000161300a20c */ /* 0x000fe20003f66070 */
[----:B------:R-:W-:Y:S01]  /*2d10*/  @!P2 IMAD.MOV.U32 R22, RZ, RZ, RZ ;  /* 0x000000ffff16a224 */ /* 0x000fe200078e00ff */
[----:B------:R-:W-:-:S02]  /*2d20*/  @!P0 LOP3.LUT R26, R11, 0x7ff00000, RZ, 0xc0, !PT ;  /* 0x7ff000000b1a8812 */ /* 0x000fc400078ec0ff */
[----:B------:R-:W-:-:S03]  /*2d30*/  @!P2 SEL R23, R17, 0x63400000, !P3 ;  /* 0x634000001117a807 */ /* 0x000fc60005800000 */
[----:B------:R-:W-:Y:S01]  /*2d40*/  VIADD R28, R26, 0xffffffff ;  /* 0xffffffff1a1c7836 */ /* 0x000fe20000000000 */
[----:B------:R-:W-:-:S04]  /*2d50*/  @!P2 LOP3.LUT R23, R23, 0x80000000, R5, 0xf8, !PT ;  /* 0x800000001717a812 */ /* 0x000fc800078ef805 */
[----:B------:R-:W-:Y:S01]  /*2d60*/  @!P2 LOP3.LUT R23, R23, 0x100000, RZ, 0xfc, !PT ;  /* 0x001000001717a812 */ /* 0x000fe200078efcff */
[----:B0-----:R-:W-:-:S08]  /*2d70*/  DFMA R12, R20, -R10, 1 ;  /* 0x3ff00000140c742b */ /* 0x001fd0000000080a */
[----:B------:R-:W-:-:S08]  /*2d80*/  DFMA R12, R12, R12, R12 ;  /* 0x0000000c0c0c722b */ /* 0x000fd0000000000c */
[----:B------:R-:W-:Y:S01]  /*2d90*/  DFMA R20, R20, R12, R20 ;  /* 0x0000000c1414722b */ /* 0x000fe20000000014 */
[----:B------:R-:W-:Y:S01]  /*2da0*/  SEL R13, R17, 0x63400000, !P1 ;  /* 0x63400000110d7807 */ /* 0x000fe20004800000 */
[----:B------:R-:W-:-:S03]  /*2db0*/  IMAD.MOV.U32 R12, RZ, RZ, R4 ;  /* 0x000000ffff0c7224 */ /* 0x000fc600078e0004 */
[----:B------:R-:W-:-:S03]  /*2dc0*/  LOP3.LUT R13, R13, 0x800fffff, R5, 0xf8, !PT ;  /* 0x800fffff0d0d7812 */ /* 0x000fc600078ef805 */
[----:B------:R-:W-:-:S03]  /*2dd0*/  DFMA R24, R20, -R10, 1 ;  /* 0x3ff000001418742b */ /* 0x000fc6000000080a */
[----:B------:R-:W-:-:S05]  /*2de0*/  @!P2 DFMA R12, R12, 2, -R22 ;  /* 0x400000000c0ca82b */ /* 0x000fca0000000816 */
[----:B------:R-:W-:-:S05]  /*2df0*/  DFMA R24, R20, R24, R20 ;  /* 0x000000181418722b */ /* 0x000fca0000000014 */
[----:B------:R-:W-:-:S03]  /*2e00*/  @!P2 LOP3.LUT R27, R13, 0x7ff00000, RZ, 0xc0, !PT ;  /* 0x7ff000000d1ba812 */ /* 0x000fc600078ec0ff */
[----:B------:R-:W-:Y:S02]  /*2e10*/  DMUL R20, R24, R12 ;  /* 0x0000000c18147228 */ /* 0x000fe40000000000 */
[----:B------:R-:W-:-:S05]  /*2e20*/  VIADD R22, R27, 0xffffffff ;  /* 0xffffffff1b167836 */ /* 0x000fca0000000000 */
[----:B------:R-:W-:Y:S01]  /*2e30*/  ISETP.GT.U32.AND P0, PT, R22, 0x7feffffe, PT ;  /* 0x7feffffe1600780c */ /* 0x000fe20003f04070 */
[----:B------:R-:W-:-:S03]  /*2e40*/  DFMA R22, R20, -R10, R12 ;  /* 0x8000000a1416722b */ /* 0x000fc6000000000c */
[----:B------:R-:W-:-:S05]  /*2e50*/  ISETP.GT.U32.OR P0, PT, R28, 0x7feffffe, P0 ;  /* 0x7feffffe1c00780c */ /* 0x000fca0000704470 */
[----:B------:R-:W-:-:S08]  /*2e60*/  DFMA R20, R24, R22, R20 ;  /* 0x000000161814722b */ /* 0x000fd00000000014 */
[----:B------:R-:W-:Y:S05]  /*2e70*/  @P0 BRA `(.L_x_44) ;  /* 0x00000000006c0947 */ /* 0x000fea0003800000 */
[----:B------:R-:W-:-:S04]  /*2e80*/  LOP3.LUT R22, R9, 0x7ff00000, RZ, 0xc0, !PT ;  /* 0x7ff0000009167812 */ /* 0x000fc800078ec0ff */
[CC--:B------:R-:W-:Y:S02]  /*2e90*/  VIADDMNMX R4, R19.reuse, -R22.reuse, 0xb9600000, !PT ;  /* 0xb960000013047446 */ /* 0x0c0fe40007800916 */
[----:B------:R-:W-:Y:S02]  /*2ea0*/  ISETP.GE.U32.AND P0, PT, R19, R22, PT ;  /* 0x000000161300720c */ /* 0x000fe40003f06070 */
[----:B------:R-:W-:Y:S02]  /*2eb0*/  VIMNMX R4, PT, PT, R4, 0x46a00000, PT ;  /* 0x46a0000004047848 */ /* 0x000fe40003fe0100 */
[----:B------:R-:W-:-:S04]  /*2ec0*/  SEL R17, R17, 0x63400000, !P0 ;  /* 0x6340000011117807 */ /* 0x000fc80004000000 */
[----:B------:R-:W-:Y:S01]  /*2ed0*/  IADD3 R17, PT, PT, -R17, R4, RZ ;  /* 0x0000000411117210 */ /* 0x000fe20007ffe1ff */
[----:B------:R-:W-:-:S04]  /*2ee0*/  IMAD.MOV.U32 R4, RZ, RZ, RZ ;  /* 0x000000ffff047224 */ /* 0x000fc800078e00ff */
[----:B------:R-:W-:-:S06]  /*2ef0*/  VIADD R5, R17, 0x7fe00000 ;  /* 0x7fe0000011057836 */ /* 0x000fcc0000000000 */
[----:B------:R-:W-:-:S10]  /*2f00*/  DMUL R22, R20, R4 ;  /* 0x0000000414167228 */ /* 0x000fd40000000000 */
[----:B------:R-:W-:-:S13]  /*2f10*/  FSETP.GTU.AND P0, PT, |R23|, 1.469367938527859385e-39, PT ;  /* 0x001000001700780b */ /* 0x000fda0003f0c200 */
[----:B------:R-:W-:Y:S05]  /*2f20*/  @P0 BRA `(.L_x_45) ;  /* 0x0000000000940947 */ /* 0x000fea0003800000 */
[----:B------:R-:W-:Y:S01]  /*2f30*/  DFMA R10, R20, -R10, R12 ;  /* 0x8000000a140a722b */ /* 0x000fe2000000000c */
[----:B------:R-:W-:-:S09]  /*2f40*/  IMAD.MOV.U32 R4, RZ, RZ, RZ ;  /* 0x000000ffff047224 */ /* 0x000fd200078e00ff */
[C---:B------:R-:W-:Y:S02]  /*2f50*/  FSETP.NEU.AND P0, PT, R11.reuse, RZ, PT ;  /* 0x000000ff0b00720b */ /* 0x040fe40003f0d000 */
[----:B------:R-:W-:-:S04]  /*2f60*/  LOP3.LUT R13, R11, 0x80000000, R9, 0x48, !PT ;  /* 0x800000000b0d7812 */ /* 0x000fc800078e4809 */
[----:B------:R-:W-:-:S07]  /*2f70*/  LOP3.LUT R5, R13, R5, RZ, 0xfc, !PT ;  /* 0x000000050d057212 */ /* 0x000fce00078efcff */
[----:B------:R-:W-:Y:S05]  /*2f80*/  @!P0 BRA `(.L_x_45) ;  /* 0x00000000007c8947 */ /* 0x000fea0003800000 */
[----:B------:R-:W-:Y:S01]  /*2f90*/  IMAD.MOV R9, RZ, RZ, -R17 ;  /* 0x000000ffff097224 */ /* 0x000fe200078e0a11 */
[----:B------:R-:W-:Y:S01]  /*2fa0*/  DMUL.RP R4, R20, R4 ;  /* 0x0000000414047228 */ /* 0x000fe20000008000 */
[----:B------:R-:W-:-:S06]  /*2fb0*/  IMAD.MOV.U32 R8, RZ, RZ, RZ ;  /* 0x000000ffff087224 */ /* 0x000fcc00078e00ff */
[----:B------:R-:W-:-:S03]  /*2fc0*/  DFMA R8, R22, -R8, R20 ;  /* 0x800000081608722b */ /* 0x000fc60000000014 */
[----:B------:R-:W-:-:S03]  /*2fd0*/  LOP3.LUT R13, R5, R13, RZ, 0x3c, !PT ;  /* 0x0000000d050d7212 */ /* 0x000fc600078e3cff */
[----:B------:R-:W-:-:S04]  /*2fe0*/  IADD3 R8, PT, PT, -R17, -0x43300000, RZ ;  /* 0xbcd0000011087810 */ /* 0x000fc80007ffe1ff */
[----:B------:R-:W-:-:S04]  /*2ff0*/  FSETP.NEU.AND P0, PT, |R9|, R8, PT ;  /* 0x000000080900720b */ /* 0x000fc80003f0d200 */
[----:B------:R-:W-:Y:S02]  /*3000*/  FSEL R22, R4, R22, !P0 ;  /* 0x0000001604167208 */ /* 0x000fe40004000000 */
[----:B------:R-:W-:Y:S01]  /*3010*/  FSEL R23, R13, R23, !P0 ;  /* 0x000000170d177208 */ /* 0x000fe20004000000 */
[----:B------:R-:W-:Y:S06]  /*3020*/  BRA `(.L_x_45) ;  /* 0x0000000000547947 */ /* 0x000fec0003800000 */
.L_x_44:
[----:B------:R-:W-:-:S14]  /*3030*/  DSETP.NAN.AND P0, PT, R4, R4, PT ;  /* 0x000000040400722a */ /* 0x000fdc0003f08000 */
[----:B------:R-:W-:Y:S05]  /*3040*/  @P0 BRA `(.L_x_46) ;  /* 0x0000000000440947 */ /* 0x000fea0003800000 */
[----:B------:R-:W-:-:S14]  /*3050*/  DSETP.NAN.AND P0, PT, R8, R8, PT ;  /* 0x000000080800722a */ /* 0x000fdc0003f08000 */
[----:B------:R-:W-:Y:S05]  /*3060*/  @P0 BRA `(.L_x_47) ;  /* 0x0000000000300947 */ /* 0x000fea0003800000 */
[----:B------:R-:W-:Y:S01]  /*3070*/  ISETP.NE.AND P0, PT, R27, R26, PT ;  /* 0x0000001a1b00720c */ /* 0x000fe20003f05270 */
[----:B------:R-:W-:Y:S01]  /*3080*/  IMAD.MOV.U32 R22, RZ, RZ, 0x0 ;  /* 0x00000000ff167424 */ /* 0x000fe200078e00ff */
[----:B------:R-:W-:-:S11]  /*3090*/  MOV R23, 0xfff80000 ;  /* 0xfff8000000177802 */ /* 0x000fd60000000f00 */
[----:B------:R-:W-:Y:S05]  /*30a0*/  @!P0 BRA `(.L_x_45) ;  /* 0x0000000000348947 */ /* 0x000fea0003800000 */
[----:B------:R-:W-:Y:S02]  /*30b0*/  ISETP.NE.AND P0, PT, R27, 0x7ff00000, PT ;  /* 0x7ff000001b00780c */ /* 0x000fe40003f05270 */
[----:B------:R-:W-:Y:S02]  /*30c0*/  LOP3.LUT R23, R5, 0x80000000, R9, 0x48, !PT ;  /* 0x8000000005177812 */ /* 0x000fe400078e4809 */
[----:B------:R-:W-:-:S13]  /*30d0*/  ISETP.EQ.OR P0, PT, R26, RZ, !P0 ;  /* 0x000000ff1a00720c */ /* 0x000fda0004702670 */
[----:B------:R-:W-:Y:S01]  /*30e0*/  @P0 LOP3.LUT R4, R23, 0x7ff00000, RZ, 0xfc, !PT ;  /* 0x7ff0000017040812 */ /* 0x000fe200078efcff */
[----:B------:R-:W-:Y:S02]  /*30f0*/  @!P0 IMAD.MOV.U32 R22, RZ, RZ, RZ ;  /* 0x000000ffff168224 */ /* 0x000fe400078e00ff */
[----:B------:R-:W-:Y:S02]  /*3100*/  @P0 IMAD.MOV.U32 R22, RZ, RZ, RZ ;  /* 0x000000ffff160224 */ /* 0x000fe400078e00ff */
[----:B------:R-:W-:Y:S01]  /*3110*/  @P0 IMAD.MOV.U32 R23, RZ, RZ, R4 ;  /* 0x000000ffff170224 */ /* 0x000fe200078e0004 */
[----:B------:R-:W-:Y:S06]  /*3120*/  BRA `(.L_x_45) ;  /* 0x0000000000147947 */ /* 0x000fec0003800000 */
.L_x_47:
[----:B------:R-:W-:Y:S01]  /*3130*/  LOP3.LUT R23, R9, 0x80000, RZ, 0xfc, !PT ;  /* 0x0008000009177812 */ /* 0x000fe200078efcff */
[----:B------:R-:W-:Y:S01]  /*3140*/  IMAD.MOV.U32 R22, RZ, RZ, R8 ;  /* 0x000000ffff167224 */ /* 0x000fe200078e0008 */
[----:B------:R-:W-:Y:S06]  /*3150*/  BRA `(.L_x_45) ;  /* 0x0000000000087947 */ /* 0x000fec0003800000 */
.L_x_46:
[----:B------:R-:W-:Y:S01]  /*3160*/  LOP3.LUT R23, R5, 0x80000, RZ, 0xfc, !PT ;  /* 0x0008000005177812 */ /* 0x000fe200078efcff */
[----:B------:R-:W-:-:S07]  /*3170*/  IMAD.MOV.U32 R22, RZ, RZ, R4 ;  /* 0x000000ffff167224 */ /* 0x000fce00078e0004 */
.L_x_45:
[----:B------:R-:W-:Y:S05]  /*3180*/  BSYNC.RECONVERGENT B1 ;  /* 0x0000000000017941 */ /* 0x000fea0003800200 */
.L_x_43:
[----:B------:R-:W-:Y:S01]  /*3190*/  IMAD.MOV.U32 R19, RZ, RZ, 0x0 ;  /* 0x00000000ff137424 */ /* 0x000fe200078e00ff */
[----:B------:R-:W-:Y:S01]  /*31a0*/  MOV R5, R23 ;  /* 0x0000001700057202 */ /* 0x000fe20000000f00 */
[----:B------:R-:W-:Y:S02]  /*31b0*/  IMAD.MOV.U32 R4, RZ, RZ, R22 ;  /* 0x000000ffff047224 */ /* 0x000fe400078e0016 */
[----:B------:R-:W-:Y:S05]  /*31c0*/  RET.REL.NODEC R18 `(_Z16MandelbulbKernelPiiiffffff) ;  /* 0xffffffcc128c7950 */ /* 0x000fea0003c3ffff */
        .weak           $__internal_1_$__cuda_sm20_sqrt_rn_f32_slowpath
        .type           $__internal_1_$__cuda_sm20_sqrt_rn_f32_slowpath,@function
        .size           $__internal_1_$__cuda_sm20_sqrt_rn_f32_slowpath,($__internal_2_$__cuda_sm3x_div_rn_noftz_f32_slowpath - $__internal_1_$__cuda_sm20_sqrt_rn_f32_slowpath)
$__internal_1_$__cuda_sm20_sqrt_rn_f32_slowpath:
[----:B------:R-:W-:-:S13]  /*31d0*/  LOP3.LUT P0, RZ, R8, 0x7fffffff, RZ, 0xc0, !PT ;  /* 0x7fffffff08ff7812 */ /* 0x000fda000780c0ff */
[----:B------:R-:W-:Y:S01]  /*31e0*/  @!P0 IMAD.MOV.U32 R9, RZ, RZ, R8 ;  /* 0x000000ffff098224 */ /* 0x000fe200078e0008 */
[----:B------:R-:W-:Y:S06]  /*31f0*/  @!P0 BRA `(.L_x_48) ;  /* 0x0000000000408947 */ /* 0x000fec0003800000 */
[----:B------:R-:W-:-:S13]  /*3200*/  FSETP.GEU.FTZ.AND P0, PT, R8, RZ, PT ;  /* 0x000000ff0800720b */ /* 0x000fda0003f1e000 */
[----:B------:R-:W-:Y:S01]  /*3210*/  @!P0 IMAD.MOV.U32 R9, RZ, RZ, 0x7fffffff ;  /* 0x7fffffffff098424 */ /* 0x000fe200078e00ff */
[----:B------:R-:W-:Y:S06]  /*3220*/  @!P0 BRA `(.L_x_48) ;  /* 0x0000000000348947 */ /* 0x000fec0003800000 */
[----:B------:R-:W-:-:S13]  /*3230*/  FSETP.GTU.FTZ.AND P0, PT, |R8|, +INF , PT ;  /* 0x7f8000000800780b */ /* 0x000fda0003f1c200 */
[----:B------:R-:W-:Y:S01]  /*3240*/  @P0 FADD.FTZ R9, R8, 1 ;  /* 0x3f80000008090421 */ /* 0x000fe20000010000 */
[----:B------:R-:W-:Y:S06]  /*3250*/  @P0 BRA `(.L_x_48) ;  /* 0x0000000000280947 */ /* 0x000fec0003800000 */
[----:B------:R-:W-:-:S13]  /*3260*/  FSETP.NEU.FTZ.AND P0, PT, |R8|, +INF , PT ;  /* 0x7f8000000800780b */ /* 0x000fda0003f1d200 */
[----:B------:R-:W-:-:S04]  /*3270*/  @P0 FFMA R11, R8, 1.84467440737095516160e+19, RZ ;  /* 0x5f800000080b0823 */ /* 0x000fc800000000ff */
[----:B------:R-:W0:Y:S02]  /*3280*/  @P0 MUFU.RSQ R12, R11 ;  /* 0x0000000b000c0308 */ /* 0x000e240000001400 */
[----:B0-----:R-:W-:Y:S01]  /*3290*/  @P0 FMUL.FTZ R14, R11, R12 ;  /* 0x0000000c0b0e0220 */ /* 0x001fe20000410000 */
[----:B------:R-:W-:-:S03]  /*32a0*/  @P0 FMUL.FTZ R12, R12, 0.5 ;  /* 0x3f0000000c0c0820 */ /* 0x000fc60000410000 */
[----:B------:R-:W-:-:S04]  /*32b0*/  @P0 FADD.FTZ R9, -R14, -RZ ;  /* 0x800000ff0e090221 */ /* 0x000fc80000010100 */
[----:B------:R-:W-:Y:S01]  /*32c0*/  @P0 FFMA R13, R14, R9, R11 ;  /* 0x000000090e0d0223 */ /* 0x000fe2000000000b */
[----:B------:R-:W-:-:S03]  /*32d0*/  @!P0 IMAD.MOV.U32 R9, RZ, RZ, R8 ;  /* 0x000000ffff098224 */ /* 0x000fc600078e0008 */
[----:B------:R-:W-:-:S04]  /*32e0*/  @P0 FFMA R12, R13, R12, R14 ;  /* 0x0000000c0d0c0223 */ /* 0x000fc8000000000e */
[----:B------:R-:W-:-:S07]  /*32f0*/  @P0 FMUL.FTZ R9, R12, 2.3283064365386962891e-10 ;  /* 0x2f8000000c090820 */ /* 0x000fce0000410000 */
.L_x_48:
[----:B------:R-:W-:Y:S02]  /*3300*/  IMAD.MOV.U32 R11, RZ, RZ, R9 ;  /* 0x000000ffff0b7224 */ /* 0x000fe400078e0009 */
[----:B------:R-:W-:Y:S02]  /*3310*/  HFMA2 R9, -RZ, RZ, 0, 0 ;  /* 0x00000000ff097431 */ /* 0x000fe400000001ff */
[----:B------:R-:W-:-:S04]  /*3320*/  IMAD.MOV.U32 R8, RZ, RZ, R15 ;  /* 0x000000ffff087224 */ /* 0x000fc800078e000f */
[----:B------:R-:W-:Y:S05]  /*3330*/  RET.REL.NODEC R8 `(_Z16MandelbulbKernelPiiiffffff) ;  /* 0xffffffcc08307950 */ /* 0x000fea0003c3ffff */
        .weak           $__internal_2_$__cuda_sm3x_div_rn_noftz_f32_slowpath
        .type           $__internal_2_$__cuda_sm3x_div_rn_noftz_f32_slowpath,@function
        .size           $__internal_2_$__cuda_sm3x_div_rn_noftz_f32_slowpath,($_Z16MandelbulbKernelPiiiffffff$__internal_accurate_pow - $__internal_2_$__cuda_sm3x_div_rn_noftz_f32_slowpath)
$__internal_2_$__cuda_sm3x_div_rn_noftz_f32_slowpath:
[--C-:B------:R-:W-:Y:S01]  /*3340*/  SHF.R.U32.HI R16, RZ, 0x17, R11.reuse ;  /* 0x00000017ff107819 */ /* 0x100fe2000001160b */
[----:B------:R-:W-:Y:S01]  /*3350*/  BSSY.RECONVERGENT B2, `(.L_x_49) ;  /* 0x0000063000027945 */ /* 0x000fe20003800200 */
[----:B------:R-:W-:Y:S01]  /*3360*/  SHF.R.U32.HI R15, RZ, 0x17, R10 ;  /* 0x00000017ff0f7819 */ /* 0x000fe2000001160a */
[----:B------:R-:W-:Y:S01]  /*3370*/  IMAD.MOV.U32 R17, RZ, RZ, R11 ;  /* 0x000000ffff117224 */ /* 0x000fe200078e000b */
[----:B------:R-:W-:Y:S02]  /*3380*/  LOP3.LUT R16, R16, 0xff, RZ, 0xc0, !PT ;  /* 0x000000ff10107812 */ /* 0x000fe400078ec0ff */
[----:B------:R-:W-:-:S03]  /*3390*/  LOP3.LUT R22, R15, 0xff, RZ, 0xc0, !PT ;  /* 0x000000ff0f167812 */ /* 0x000fc600078ec0ff */
[----:B------:R-:W-:Y:S02]  /*33a0*/  VIADD R19, R16, 0xffffffff ;  /* 0xffffffff10137836 */ /* 0x000fe40000000000 */
[----:B------:R-:W-:-:S03]  /*33b0*/  VIADD R18, R22, 0xffffffff ;  /* 0xffffffff16127836 */ /* 0x000fc60000000000 */
[----:B------:R-:W-:-:S04]  /*33c0*/  ISETP.GT.U32.AND P0, PT, R19, 0xfd, PT ;  /* 0x000000fd1300780c */ /* 0x000fc80003f04070 */
[----:B------:R-:W-:-:S13]  /*33d0*/  ISETP.GT.U32.OR P0, PT, R18, 0xfd, P0 ;  /* 0x000000fd1200780c */ /* 0x000fda0000704470 */
[----:B------:R-:W-:Y:S01]  /*33e0*/  @!P0 IMAD.MOV.U32 R15, RZ, RZ, RZ ;  /* 0x000000ffff0f8224 */ /* 0x000fe200078e00ff */
[----:B------:R-:W-:Y:S06]  /*33f0*/  @!P0 BRA `(.L_x_50) ;  /* 0x00000000005c8947 */ /* 0x000fec0003800000 */
[----:B------:R-:W-:Y:S02]  /*3400*/  FSETP.GTU.FTZ.AND P0, PT, |R10|, +INF , PT ;  /* 0x7f8000000a00780b */ /* 0x000fe40003f1c200 */
[----:B------:R-:W-:-:S04]  /*3410*/  FSETP.GTU.FTZ.AND P1, PT, |R11|, +INF , PT ;  /* 0x7f8000000b00780b */ /* 0x000fc80003f3c200 */
[----:B------:R-:W-:-:S13]  /*3420*/  PLOP3.LUT P0, PT, P0, P1, PT, 0xf8, 0x8f ;  /* 0x00000000008f781c */ /* 0x000fda0000703f70 */
[----:B------:R-:W-:Y:S05]  /*3430*/  @P0 BRA `(.L_x_51) ;  /* 0x00000004004c0947 */ /* 0x000fea0003800000 */
[----:B------:R-:W-:-:S13]  /*3440*/  LOP3.LUT P0, RZ, R17, 0x7fffffff, R10, 0xc8, !PT ;  /* 0x7fffffff11ff7812 */ /* 0x000fda000780c80a */
[----:B------:R-:W-:Y:S05]  /*3450*/  @!P0 BRA `(.L_x_52) ;  /* 0x00000004003c8947 */ /* 0x000fea0003800000 */
[C---:B------:R-:W-:Y:S02]  /*3460*/  FSETP.NEU.FTZ.AND P3, PT, |R10|.reuse, +INF , PT ;  /* 0x7f8000000a00780b */ /* 0x040fe40003f7d200 */
[----:B------:R-:W-:Y:S02]  /*3470*/  FSETP.NEU.FTZ.AND P1, PT, |R11|, +INF , PT ;  /* 0x7f8000000b00780b */ /* 0x000fe40003f3d200 */
[----:B------:R-:W-:-:S11]  /*3480*/  FSETP.NEU.FTZ.AND P0, PT, |R10|, +INF , PT ;  /* 0x7f8000000a00780b */ /* 0x000fd60003f1d200 */
[----:B------:R-:W-:Y:S05]  /*3490*/  @!P1 BRA !P3, `(.L_x_52) ;  /* 0x00000004002c9947 */ /* 0x000fea0005800000 */
[----:B------:R-:W-:-:S04]  /*34a0*/  LOP3.LUT P3, RZ, R10, 0x7fffffff, RZ, 0xc0, !PT ;  /* 0x7fffffff0aff7812 */ /* 0x000fc8000786c0ff */
[----:B------:R-:W-:-:S13]  /*34b0*/  PLOP3.LUT P1, PT, P1, P3, PT, 0x2f, 0xf2 ;  /* 0x0000000000f2781c */ /* 0x000fda0000f26577 */
[----:B------:R-:W-:Y:S05]  /*34c0*/  @P1 BRA `(.L_x_53) ;  /* 0x0000000400181947 */ /* 0x000fea0003800000 */
[----:B------:R-:W-:-:S04]  /*34d0*/  LOP3.LUT P1, RZ, R17, 0x7fffffff, RZ, 0xc0, !PT ;  /* 0x7fffffff11ff7812 */ /* 0x000fc8000782c0ff */
[----:B------:R-:W-:-:S13]  /*34e0*/  PLOP3.LUT P0, PT, P0, P1, PT, 0x2f, 0xf2 ;  /* 0x0000000000f2781c */ /* 0x000fda0000702577 */
[----:B------:R-:W-:Y:S05]  /*34f0*/  @P0 BRA `(.L_x_54) ;  /* 0x0000000400000947 */ /* 0x000fea0003800000 */
[----:B------:R-:W-:Y:S02]  /*3500*/  ISETP.GE.AND P0, PT, R18, RZ, PT ;  /* 0x000000ff1200720c */ /* 0x000fe40003f06270 */
[----:B------:R-:W-:-:S11]  /*3510*/  ISETP.GE.AND P1, PT, R19, RZ, PT ;  /* 0x000000ff1300720c */ /* 0x000fd60003f26270 */
[----:B------:R-:W-:Y:S02]  /*3520*/  @P0 IMAD.MOV.U32 R15, RZ, RZ, RZ ;  /* 0x000000ffff0f0224 */ /* 0x000fe400078e00ff */
[----:B------:R-:W-:Y:S01]  /*3530*/  @!P0 FFMA R10, R10, 1.84467440737095516160e+19, RZ ;  /* 0x5f8000000a0a8823 */ /* 0x000fe200000000ff */
[----:B------:R-:W-:Y:S02]  /*3540*/  @!P0 IMAD.MOV.U32 R15, RZ, RZ, -0x40 ;  /* 0xffffffc0ff0f8424 */ /* 0x000fe400078e00ff */
[----:B------:R-:W-:-:S03]  /*3550*/  @!P1 FFMA R17, R11, 1.84467440737095516160e+19, RZ ;  /* 0x5f8000000b119823 */ /* 0x000fc600000000ff */
[----:B------:R-:W-:-:S07]  /*3560*/  @!P1 IADD3 R15, PT, PT, R15, 0x40, RZ ;  /* 0x000000400f0f9810 */ /* 0x000fce0007ffe0ff */
.L_x_50:
[----:B------:R-:W-:Y:S01]  /*3570*/  LEA R18, R16, 0xc0800000, 0x17 ;  /* 0xc080000010127811 */ /* 0x000fe200078eb8ff */
[----:B------:R-:W-:Y:S04]  /*3580*/  BSSY.RECONVERGENT B3, `(.L_x_55) ;  /* 0x0000036000037945 */ /* 0x000fe80003800200 */
[----:B------:R-:W-:Y:S02]  /*3590*/  IMAD.IADD R18, R17, 0x1, -R18 ;  /* 0x0000000111127824 */ /* 0x000fe400078e0a12 */
[----:B------:R-:W-:Y:S02]  /*35a0*/  VIADD R17, R22, 0xffffff81 ;  /* 0xffffff8116117836 */ /* 0x000fe40000000000 */
[----:B------:R0:W1:Y:S01]  /*35b0*/  MUFU.RCP R19, R18 ;  /* 0x0000001200137308 */ /* 0x0000620000001000 */
[----:B------:R-:W-:Y:S01]  /*35c0*/  FADD.FTZ R23, -R18, -RZ ;  /* 0x800000ff12177221 */ /* 0x000fe20000010100 */
[C---:B------:R-:W-:Y:S01]  /*35d0*/  IMAD R10, R17.reuse, -0x800000, R10 ;  /* 0xff800000110a7824 */ /* 0x040fe200078e020a */
[----:B0-----:R-:W-:-:S05]  /*35e0*/  IADD3 R18, PT, PT, R17, 0x7f, -R16 ;  /* 0x0000007f11127810 */ /* 0x001fca0007ffe810 */
[----:B------:R-:W-:Y:S02]  /*35f0*/  IMAD.IADD R15, R18, 0x1, R15 ;  /* 0x00000001120f7824 */ /* 0x000fe400078e020f */
[----:B-1----:R-:W-:-:S04]  /*3600*/  FFMA R22, R19, R23, 1 ;  /* 0x3f80000013167423 */ /* 0x002fc80000000017 */
[----:B------:R-:W-:-:S04]  /*3610*/  FFMA R24, R19, R22, R19 ;  /* 0x0000001613187223 */ /* 0x000fc80000000013 */
[----:B------:R-:W-:-:S04]  /*3620*/  FFMA R19, R10, R24, RZ ;  /* 0x000000180a137223 */ /* 0x000fc800000000ff */
[----:B------:R-:W-:-:S04]  /*3630*/  FFMA R22, R23, R19, R10 ;  /* 0x0000001317167223 */ /* 0x000fc8000000000a */
[----:B------:R-:W-:-:S04]  /*3640*/  FFMA R19, R24, R22, R19 ;  /* 0x0000001618137223 */ /* 0x000fc80000000013 */
[----:B------:R-:W-:-:S04]  /*3650*/  FFMA R22, R23, R19, R10 ;  /* 0x0000001317167223 */ /* 0x000fc8000000000a */
[----:B------:R-:W-:-:S05]  /*3660*/  FFMA R10, R24, R22, R19 ;  /* 0x00000016180a7223 */ /* 0x000fca0000000013 */
[----:B------:R-:W-:-:S04]  /*3670*/  SHF.R.U32.HI R16, RZ, 0x17, R10 ;  /* 0x00000017ff107819 */ /* 0x000fc8000001160a */
[----:B------:R-:W-:-:S05]  /*3680*/  LOP3.LUT R16, R16, 0xff, RZ, 0xc0, !PT ;  /* 0x000000ff10107812 */ /* 0x000fca00078ec0ff */
[----:B------:R-:W-:-:S04]  /*3690*/  IMAD.IADD R23, R16, 0x1, R15 ;  /* 0x0000000110177824 */ /* 0x000fc800078e020f */
[----:B------:R-:W-:-:S05]  /*36a0*/  VIADD R16, R23, 0xffffffff ;  /* 0xffffffff17107836 */ /* 0x000fca0000000000 */
[----:B------:R-:W-:-:S13]  /*36b0*/  ISETP.GE.U32.AND P0, PT, R16, 0xfe, PT ;  /* 0x000000fe1000780c */ /* 0x000fda0003f06070 */
[----:B------:R-:W-:Y:S05]  /*36c0*/  @!P0 BRA `(.L_x_56) ;  /* 0x0000000000808947 */ /* 0x000fea0003800000 */
[----:B------:R-:W-:-:S13]  /*36d0*/  ISETP.GT.AND P0, PT, R23, 0xfe, PT ;  /* 0x000000fe1700780c */ /* 0x000fda0003f04270 */
[----:B------:R-:W-:Y:S05]  /*36e0*/  @P0 BRA `(.L_x_57) ;  /* 0x00000000006c0947 */ /* 0x000fea0003800000 */
[----:B------:R-:W-:-:S13]  /*36f0*/  ISETP.GE.AND P0, PT, R23, 0x1, PT ;  /* 0x000000011700780c */ /* 0x000fda0003f06270 */
[----:B------:R-:W-:Y:S05]  /*3700*/  @P0 BRA `(.L_x_58) ;  /* 0x0000000000740947 */ /* 0x000fea0003800000 */
[----:B------:R-:W-:Y:S02]  /*3710*/  ISETP.GE.AND P0, PT, R23, -0x18, PT ;  /* 0xffffffe81700780c */ /* 0x000fe40003f06270 */
[----:B------:R-:W-:-:S11]  /*3720*/  LOP3.LUT R10, R10, 0x80000000, RZ, 0xc0, !PT ;  /* 0x800000000a0a7812 */ /* 0x000fd600078ec0ff */
[----:B------:R-:W-:Y:S05]  /*3730*/  @!P0 BRA `(.L_x_58) ;  /* 0x0000000000688947 */ /* 0x000fea0003800000 */
[CCC-:B------:R-:W-:Y:S01]  /*3740*/  FFMA.RZ R15, R24.reuse, R22.reuse, R19.reuse ;  /* 0x00000016180f7223 */ /* 0x1c0fe2000000c013 */
[C---:B------:R-:W-:Y:S02]  /*3750*/  VIADD R18, R23.reuse, 0x20 ;  /* 0x0000002017127836 */ /* 0x040fe40000000000 */
[CCC-:B------:R-:W-:Y:S01]  /*3760*/  FFMA.RM R16, R24.reuse, R22.reuse, R19.reuse ;  /* 0x0000001618107223 */ /* 0x1c0fe20000004013 */
[----:B------:R-:W-:Y:S02]  /*3770*/  ISETP.NE.AND P3, PT, R23, RZ, PT ;  /* 0x000000ff1700720c */ /* 0x000fe40003f65270 */
[----:B------:R-:W-:Y:S01]  /*3780*/  LOP3.LUT R17, R15, 0x7fffff, RZ, 0xc0, !PT ;  /* 0x007fffff0f117812 */ /* 0x000fe200078ec0ff */
[----:B------:R-:W-:Y:S01]  /*3790*/  FFMA.RP R15, R24, R22, R19 ;  /* 0x00000016180f7223 */ /* 0x000fe20000008013 */
[----:B------:R-:W-:Y:S02]  /*37a0*/  ISETP.NE.AND P1, PT, R23, RZ, PT ;  /* 0x000000ff1700720c */ /* 0x000fe40003f25270 */
[----:B------:R-:W-:-:S02]  /*37b0*/  LOP3.LUT R17, R17, 0x800000, RZ, 0xfc, !PT ;  /* 0x0080000011117812 */ /* 0x000fc400078efcff */
[----:B------:R-:W-:Y:S02]  /*37c0*/  IADD3 R19, PT, PT, -R23, RZ, RZ ;  /* 0x000000ff17137210 */ /* 0x000fe40007ffe1ff */
[----:B------:R-:W-:Y:S02]  /*37d0*/  SHF.L.U32 R18, R17, R18, RZ ;  /* 0x0000001211127219 */ /* 0x000fe400000006ff */
[----:B------:R-:W-:Y:S02]  /*37e0*/  FSETP.NEU.FTZ.AND P0, PT, R15, R16, PT ;  /* 0x000000100f00720b */ /* 0x000fe40003f1d000 */
[----:B------:R-:W-:Y:S02]  /*37f0*/  SEL R16, R19, RZ, P3 ;  /* 0x000000ff13107207 */ /* 0x000fe40001800000 */
[----:B------:R-:W-:Y:S02]  /*3800*/  ISETP.NE.AND P1, PT, R18, RZ, P1 ;  /* 0x000000ff1200720c */ /* 0x000fe40000f25270 */
[----:B------:R-:W-:-:S02]  /*3810*/  SHF.R.U32.HI R16, RZ, R16, R17 ;  /* 0x00000010ff107219 */ /* 0x000fc40000011611 */
[----:B------:R-:W-:Y:S02]  /*3820*/  PLOP3.LUT P0, PT, P0, P1, PT, 0xf8, 0x8f ;  /* 0x00000000008f781c */ /* 0x000fe40000703f70 */
[----:B------:R-:W-:Y:S02]  /*3830*/  SHF.R.U32.HI R18, RZ, 0x1, R16 ;  /* 0x00000001ff127819 */ /* 0x000fe40000011610 */
[----:B------:R-:W-:-:S04]  /*3840*/  SEL R15, RZ, 0x1, !P0 ;  /* 0x00000001ff0f7807 */ /* 0x000fc80004000000 */
[----:B------:R-:W-:-:S04]  /*3850*/  LOP3.LUT R15, R15, 0x1, R18, 0xf8, !PT ;  /* 0x000000010f0f7812 */ /* 0x000fc800078ef812 */
[----:B------:R-:W-:-:S05]  /*3860*/  LOP3.LUT R15, R15, R16, RZ, 0xc0, !PT ;  /* 0x000000100f0f7212 */ /* 0x000fca00078ec0ff */
[----:B------:R-:W-:-:S05]  /*3870*/  IMAD.IADD R15, R18, 0x1, R15 ;  /* 0x00000001120f7824 */ /* 0x000fca00078e020f */
[----:B------:R-:W-:Y:S01]  /*3880*/  LOP3.LUT R10, R15, R10, RZ, 0xfc, !PT ;  /* 0x0000000a0f0a7212 */ /* 0x000fe200078efcff */
[----:B------:R-:W-:Y:S06]  /*3890*/  BRA `(.L_x_58) ;  /* 0x0000000000107947 */ /* 0x000fec0003800000 */
.L_x_57:
[----:B------:R-:W-:-:S04]  /*38a0*/  LOP3.LUT R10, R10, 0x80000000, RZ, 0xc0, !PT ;  /* 0x800000000a0a7812 */ /* 0x000fc800078ec0ff */
[----:B------:R-:W-:Y:S01]  /*38b0*/  LOP3.LUT R10, R10, 0x7f800000, RZ, 0xfc, !PT ;  /* 0x7f8000000a0a7812 */ /* 0x000fe200078efcff */
[----:B------:R-:W-:Y:S06]  /*38c0*/  BRA `(.L_x_58) ;  /* 0x0000000000047947 */ /* 0x000fec0003800000 */
.L_x_56:
[----:B------:R-:W-:-:S07]  /*38d0*/  IMAD R10, R15, 0x800000, R10 ;  /* 0x008000000f0a7824 */ /* 0x000fce00078e020a */
.L_x_58:
[----:B------:R-:W-:Y:S05]  /*38e0*/  BSYNC.RECONVERGENT B3 ;  /* 0x0000000000037941 */ /* 0x000fea0003800200 */
.L_x_55:
[----:B------:R-:W-:Y:S05]  /*38f0*/  BRA `(.L_x_59) ;  /* 0x0000000000207947 */ /* 0x000fea0003800000 */
.L_x_54:
[----:B------:R-:W-:-:S04]  /*3900*/  LOP3.LUT R10, R17, 0x80000000, R10, 0x48, !PT ;  /* 0x80000000110a7812 */ /* 0x000fc800078e480a */
[----:B------:R-:W-:Y:S01]  /*3910*/  LOP3.LUT R10, R10, 0x7f800000, RZ, 0xfc, !PT ;  /* 0x7f8000000a0a7812 */ /* 0x000fe200078efcff */
[----:B------:R-:W-:Y:S06]  /*3920*/  BRA `(.L_x_59) ;  /* 0x0000000000147947 */ /* 0x000fec0003800000 */
.L_x_53:
[----:B------:R-:W-:Y:S01]  /*3930*/  LOP3.LUT R10, R17, 0x80000000, R10, 0x48, !PT ;  /* 0x80000000110a7812 */ /* 0x000fe200078e480a */
[----:B------:R-:W-:Y:S06]  /*3940*/  BRA `(.L_x_59) ;  /* 0x00000000000c7947 */ /* 0x000fec0003800000 */
.L_x_52:
[----:B------:R-:W0:Y:S01]  /*3950*/  MUFU.RSQ R10, -QNAN ;  /* 0xffc00000000a7908 */ /* 0x000e220000001400 */
[----:B------:R-:W-:Y:S05]  /*3960*/  BRA `(.L_x_59) ;  /* 0x0000000000047947 */ /* 0x000fea0003800000 */
.L_x_51:
[----:B------:R-:W-:-:S07]  /*3970*/  FADD.FTZ R10, R10, R11 ;  /* 0x0000000b0a0a7221 */ /* 0x000fce0000010000 */
.L_x_59:
[----:B------:R-:W-:Y:S05]  /*3980*/  BSYNC.RECONVERGENT B2 ;  /* 0x0000000000027941 */ /* 0x000fea0003800200 */
.L_x_49:
[----:B------:R-:W-:Y:S02]  /*3990*/  IMAD.MOV.U32 R16, RZ, RZ, R12 ;  /* 0x000000ffff107224 */ /* 0x000fe400078e000c */
[----:B------:R-:W-:-:S04]  /*39a0*/  IMAD.MOV.U32 R17, RZ, RZ, 0x0 ;  /* 0x00000000ff117424 */ /* 0x000fc800078e00ff */
[----:B0-----:R-:W-:Y:S05]  /*39b0*/  RET.REL.NODEC R16 `(_Z16MandelbulbKernelPiiiffffff) ;  /* 0xffffffc410907950 */ /* 0x001fea0003c3ffff */
        .type           $_Z16MandelbulbKernelPiiiffffff$__internal_accurate_pow,@function
        .size           $_Z16MandelbulbKernelPiiiffffff$__internal_accurate_pow,(.L_x_65 - $_Z16MandelbulbKernelPiiiffffff$__internal_accurate_pow)
$_Z16MandelbulbKernelPiiiffffff$__internal_accurate_pow:
[----:B------:R-:W-:Y:S01]  /*39c0*/  ISETP.GT.U32.AND P0, PT, R25, 0xfffff, PT ;  /* 0x000fffff1900780c */ /* 0x000fe20003f04070 */
[--C-:B------:R-:W-:Y:S01]  /*39d0*/  IMAD.MOV.U32 R12, RZ, RZ, R25.reuse ;  /* 0x000000ffff0c7224 */ /* 0x100fe200078e0019 */
[----:B------:R-:W-:Y:S01]  /*39e0*/  UMOV UR6, 0x7d2cafe2 ;  /* 0x7d2cafe200067882 */ /* 0x000fe20000000000 */
[----:B------:R-:W-:Y:S01]  /*39f0*/  IMAD.MOV.U32 R16, RZ, RZ, RZ ;  /* 0x000000ffff107224 */ /* 0x000fe200078e00ff */
[----:B------:R-:W-:Y:S01]  /*3a00*/  UMOV UR7, 0x3eb0f5ff ;  /* 0x3eb0f5ff00077882 */ /* 0x000fe20000000000 */
[----:B------:R-:W-:Y:S01]  /*3a10*/  SHF.R.U32.HI R30, RZ, 0x14, R25 ;  /* 0x00000014ff1e7819 */ /* 0x000fe20000011619 */
[----:B------:R-:W-:Y:S01]  /*3a20*/  UMOV UR10, 0x3b39803f ;  /* 0x3b39803f000a7882 */ /* 0x000fe20000000000 */
[----:B------:R-:W-:-:S06]  /*3a30*/  UMOV UR11, 0x3c7abc9e ;  /* 0x3c7abc9e000b7882 */ /* 0x000fcc0000000000 */
[----:B------:R-:W-:-:S10]  /*3a40*/  @!P0 DMUL R20, R24, 1.80143985094819840000e+16 ;  /* 0x4350000018148828 */ /* 0x000fd40000000000 */
[----:B------:R-:W-:Y:S01]  /*3a50*/  @!P0 IMAD.MOV.U32 R12, RZ, RZ, R21 ;  /* 0x000000ffff0c8224 */ /* 0x000fe200078e0015 */
[----:B------:R-:W-:-:S04]  /*3a60*/  @!P0 LEA.HI R30, R21, 0xffffffca, RZ, 0xc ;  /* 0xffffffca151e8811 */ /* 0x000fc800078f60ff */
[----:B------:R-:W-:-:S04]  /*3a70*/  LOP3.LUT R12, R12, 0x800fffff, RZ, 0xc0, !PT ;  /* 0x800fffff0c0c7812 */ /* 0x000fc800078ec0ff */
[----:B------:R-:W-:Y:S02]  /*3a80*/  LOP3.LUT R13, R12, 0x3ff00000, RZ, 0xfc, !PT ;  /* 0x3ff000000c0d7812 */ /* 0x000fe400078efcff */
[----:B------:R-:W-:Y:S01]  /*3a90*/  MOV R12, R24 ;  /* 0x00000018000c7202 */ /* 0x000fe20000000f00 */
[----:B------:R-:W-:Y:S01]  /*3aa0*/  @!P0 IMAD.MOV.U32 R12, RZ, RZ, R20 ;  /* 0x000000ffff0c8224 */ /* 0x000fe200078e0014 */
[----:B------:R-:W-:-:S13]  /*3ab0*/  ISETP.GE.U32.AND P1, PT, R13, 0x3ff6a09f, PT ;  /* 0x3ff6a09f0d00780c */ /* 0x000fda0003f26070 */
[----:B------:R-:W-:-:S04]  /*3ac0*/  @P1 VIADD R15, R13, 0xfff00000 ;  /* 0xfff000000d0f1836 */ /* 0x000fc80000000000 */
[----:B------:R-:W-:-:S06]  /*3ad0*/  @P1 IMAD.MOV.U32 R13, RZ, RZ, R15 ;  /* 0x000000ffff0d1224 */ /* 0x000fcc00078e000f */
[----:B------:R-:W-:-:S06]  /*3ae0*/  DADD R18, R12, 1 ;  /* 0x3ff000000c127429 */ /* 0x000fcc0000000000 */
[----:B------:R-:W0:Y:S02]  /*3af0*/  MUFU.RCP64H R17, R19 ;  /* 0x0000001300117308 */ /* 0x000e240000001800 */
[----:B0-----:R-:W-:Y:S01]  /*3b00*/  DFMA R14, -R18, R16, 1 ;  /* 0x3ff00000120e742b */ /* 0x001fe20000000110 */
[----:B------:R-:W-:Y:S02]  /*3b10*/  IMAD.MOV.U32 R18, RZ, RZ, 0x41ad3b5a ;  /* 0x41ad3b5aff127424 */ /* 0x000fe400078e00ff */
[----:B------:R-:W-:-:S05]  /*3b20*/  IMAD.MOV.U32 R19, RZ, RZ, 0x3ed0f5d2 ;  /* 0x3ed0f5d2ff137424 */ /* 0x000fca00078e00ff */
[----:B------:R-:W-:Y:S02]  /*3b30*/  DFMA R22, R14, R14, R14 ;  /* 0x0000000e0e16722b */ /* 0x000fe4000000000e */
[----:B------:R-:W-:-:S06]  /*3b40*/  DADD R14, R12, -1 ;  /* 0xbff000000c0e7429 */ /* 0x000fcc0000000000 */
[----:B------:R-:W-:-:S08]  /*3b50*/  DFMA R16, R16, R22, R16 ;  /* 0x000000161010722b */ /* 0x000fd00000000010 */
[----:B------:R-:W-:-:S08]  /*3b60*/  DMUL R12, R14, R16 ;  /* 0x000000100e0c7228 */ /* 0x000fd00000000000 */
[----:B------:R-:W-:-:S08]  /*3b70*/  DFMA R12, R14, R16, R12 ;  /* 0x000000100e0c722b */ /* 0x000fd0000000000c */
[----:B------:R-:W-:-:S08]  /*3b80*/  DADD R22, R14, -R12 ;  /* 0x000000000e167229 */ /* 0x000fd0000000080c */
[----:B------:R-:W-:-:S08]  /*3b90*/  DADD R22, R22, R22 ;  /* 0x0000000016167229 */ /* 0x000fd00000000016 */
[-C--:B------:R-:W-:Y:S02]  /*3ba0*/  DFMA R14, R14, -R12.reuse, R22 ;  /* 0x8000000c0e0e722b */ /* 0x080fe40000000016 */
[----:B------:R-:W-:-:S06]  /*3bb0*/  DMUL R22, R12, R12 ;  /* 0x0000000c0c167228 */ /* 0x000fcc0000000000 */
[----:B------:R-:W-:Y:S02]  /*3bc0*/  DMUL R14, R16, R14 ;  /* 0x0000000e100e7228 */ /* 0x000fe40000000000 */
[----:B------:R-:W-:Y:S01]  /*3bd0*/  DFMA R18, R22, UR6, R18 ;  /* 0x0000000616127c2b */ /* 0x000fe20008000012 */
[----:B------:R-:W-:Y:S01]  /*3be0*/  UMOV UR6, 0x75488a3f ;  /* 0x75488a3f00067882 */ /* 0x000fe20000000000 */
[----:B------:R-:W-:-:S06]  /*3bf0*/  UMOV UR7, 0x3ef3b20a ;  /* 0x3ef3b20a00077882 */ /* 0x000fcc0000000000 */
[----:B------:R-:W-:Y:S01]  /*3c00*/  DFMA R18, R22, R18, UR6 ;  /* 0x0000000616127e2b */ /* 0x000fe20008000012 */
        /* <DEDUP_REMOVED lines=14> */
[----:B------:R-:W-:-:S08]  /*3cf0*/  DFMA R16, R22, R18, UR6 ;  /* 0x0000000616107e2b */ /* 0x000fd00008000012 */
[----:B------:R-:W-:Y:S01]  /*3d00*/  DADD R20, -R16, UR6 ;  /* 0x0000000610147e29 */ /* 0x000fe20008000100 */
[----:B------:R-:W-:Y:S01]  /*3d10*/  UMOV UR6, 0xb9e7b0 ;  /* 0x00b9e7b000067882 */ /* 0x000fe20000000000 */
[----:B------:R-:W-:-:S06]  /*3d20*/  UMOV UR7, 0x3c46a4cb ;  /* 0x3c46a4cb00077882 */ /* 0x000fcc0000000000 */
[----:B------:R-:W-:Y:S02]  /*3d30*/  DFMA R18, R22, R18, R20 ;  /* 0x000000121612722b */ /* 0x000fe40000000014 */
[----:B------:R-:W-:Y:S01]  /*3d40*/  DMUL R20, R12, R12 ;  /* 0x0000000c0c147228 */ /* 0x000fe20000000000 */
[----:B------:R-:W-:Y:S01]  /*3d50*/  IADD3 R23, PT, PT, R15, 0x100000, RZ ;  /* 0x001000000f177810 */ /* 0x000fe20007ffe0ff */
[----:B------:R-:W-:-:S04]  /*3d60*/  IMAD.MOV.U32 R22, RZ, RZ, R14 ;  /* 0x000000ffff167224 */ /* 0x000fc800078e000e */
[----:B------:R-:W-:Y:S01]  /*3d70*/  DADD R18, R18, -UR6 ;  /* 0x8000000612127e29 */ /* 0x000fe20008000000 */
[----:B------:R-:W-:Y:S01]  /*3d80*/  UMOV UR6, 0x80000000 ;  /* 0x8000000000067882 */ /* 0x000fe20000000000 */
[----:B------:R-:W-:Y:S01]  /*3d90*/  DFMA R24, R12, R12, -R20 ;  /* 0x0000000c0c18722b */ /* 0x000fe20000000814 */
[----:B------:R-:W-:-:S07]  /*3da0*/  UMOV UR7, 0x43300000 ;  /* 0x4330000000077882 */ /* 0x000fce0000000000 */
[C---:B------:R-:W-:Y:S02]  /*3db0*/  DFMA R22, R12.reuse, R22, R24 ;  /* 0x000000160c16722b */ /* 0x040fe40000000018 */
[----:B------:R-:W-:-:S08]  /*3dc0*/  DMUL R24, R12, R20 ;  /* 0x000000140c187228 */ /* 0x000fd00000000000 */
[----:B------:R-:W-:-:S08]  /*3dd0*/  DFMA R26, R12, R20, -R24 ;  /* 0x000000140c1a722b */ /* 0x000fd00000000818 */
[----:B------:R-:W-:Y:S02]  /*3de0*/  DFMA R26, R14, R20, R26 ;  /* 0x000000140e1a722b */ /* 0x000fe4000000001a */
[----:B------:R-:W-:-:S06]  /*3df0*/  DADD R20, R16, R18 ;  /* 0x0000000010147229 */ /* 0x000fcc0000000012 */
[----:B------:R-:W-:Y:S02]  /*3e00*/  DFMA R22, R12, R22, R26 ;  /* 0x000000160c16722b */ /* 0x000fe4000000001a */
[----:B------:R-:W-:-:S08]  /*3e10*/  DADD R26, R16, -R20 ;  /* 0x00000000101a7229 */ /* 0x000fd00000000814 */
[----:B------:R-:W-:Y:S02]  /*3e20*/  DADD R26, R18, R26 ;  /* 0x00000000121a7229 */ /* 0x000fe4000000001a */
[----:B------:R-:W-:-:S08]  /*3e30*/  DMUL R18, R20, R24 ;  /* 0x0000001814127228 */ /* 0x000fd00000000000 */
[----:B------:R-:W-:-:S08]  /*3e40*/  DFMA R16, R20, R24, -R18 ;  /* 0x000000181410722b */ /* 0x000fd00000000812 */
[----:B------:R-:W-:-:S08]  /*3e50*/  DFMA R16, R20, R22, R16 ;  /* 0x000000161410722b */ /* 0x000fd00000000010 */
[----:B------:R-:W-:-:S08]  /*3e60*/  DFMA R26, R26, R24, R16 ;  /* 0x000000181a1a722b */ /* 0x000fd00000000010 */
[----:B------:R-:W-:-:S08]  /*3e70*/  DADD R16, R18, R26 ;  /* 0x0000000012107229 */ /* 0x000fd0000000001a */
[--C-:B------:R-:W-:Y:S02]  /*3e80*/  DADD R20, R12, R16.reuse ;  /* 0x000000000c147229 */ /* 0x100fe40000000010 */
[----:B------:R-:W-:-:S06]  /*3e90*/  DADD R18, R18, -R16 ;  /* 0x0000000012127229 */ /* 0x000fcc0000000810 */
[----:B------:R-:W-:Y:S02]  /*3ea0*/  DADD R12, R12, -R20 ;  /* 0x000000000c0c7229 */ /* 0x000fe40000000814 */
[----:B------:R-:W-:-:S06]  /*3eb0*/  DADD R18, R26, R18 ;  /* 0x000000001a127229 */ /* 0x000fcc0000000012 */
[----:B------:R-:W-:-:S08]  /*3ec0*/  DADD R12, R16, R12 ;  /* 0x00000000100c7229 */ /* 0x000fd0000000000c */
[----:B------:R-:W-:Y:S01]  /*3ed0*/  DADD R18, R18, R12 ;  /* 0x0000000012127229 */ /* 0x000fe2000000000c */
[C---:B------:R-:W-:Y:S02]  /*3ee0*/  VIADD R12, R30.reuse, 0xfffffc01 ;  /* 0xfffffc011e0c7836 */ /* 0x040fe40000000000 */
[----:B------:R-:W-:-:S05]  /*3ef0*/  @P1 VIADD R12, R30, 0xfffffc02 ;  /* 0xfffffc021e0c1836 */ /* 0x000fca0000000000 */
[----:B------:R-:W-:Y:S01]  /*3f00*/  DADD R18, R14, R18 ;  /* 0x000000000e127229 */ /* 0x000fe20000000012 */
[----:B------:R-:W-:Y:S01]  /*3f10*/  LOP3.LUT R14, R12, 0x80000000, RZ, 0x3c, !PT ;  /* 0x800000000c0e7812 */ /* 0x000fe200078e3cff */
[----:B------:R-:W-:-:S06]  /*3f20*/  IMAD.MOV.U32 R15, RZ, RZ, 0x43300000 ;  /* 0x43300000ff0f7424 */ /* 0x000fcc00078e00ff */
[----:B------:R-:W-:Y:S02]  /*3f30*/  DADD R16, R20, R18 ;  /* 0x0000000014107229 */ /* 0x000fe40000000012 */
[----:B------:R-:W-:Y:S01]  /*3f40*/  DADD R14, R14, -UR6 ;  /* 0x800000060e0e7e29 */ /* 0x000fe20008000000 */
[----:B------:R-:W-:Y:S01]  /*3f50*/  UMOV UR6, 0xfefa39ef ;  /* 0xfefa39ef00067882 */ /* 0x000fe20000000000 */
[----:B------:R-:W-:-:S04]  /*3f60*/  UMOV UR7, 0x3fe62e42 ;  /* 0x3fe62e4200077882 */ /* 0x000fc80000000000 */
[--C-:B------:R-:W-:Y:S02]  /*3f70*/  DADD R22, R20, -R16.reuse ;  /* 0x0000000014167229 */ /* 0x100fe40000000810 */
[----:B------:R-:W-:-:S06]  /*3f80*/  DFMA R12, R14, UR6, R16 ;  /* 0x000000060e0c7c2b */ /* 0x000fcc0008000010 */
[----:B------:R-:W-:Y:S02]  /*3f90*/  DADD R22, R18, R22 ;  /* 0x0000000012167229 */ /* 0x000fe40000000016 */
[----:B------:R-:W-:-:S08]  /*3fa0*/  DFMA R20, R14, -UR6, R12 ;  /* 0x800000060e147c2b */ /* 0x000fd0000800000c */
[----:B------:R-:W-:Y:S01]  /*3fb0*/  DADD R20, -R16, R20 ;  /* 0x0000000010147229 */ /* 0x000fe20000000114 */
[----:B------:R-:W-:Y:S02]  /*3fc0*/  IMAD.MOV.U32 R17, RZ, RZ, R29 ;  /* 0x000000ffff117224 */ /* 0x000fe400078e001d */
[----:B------:R-:W-:-:S03]  /*3fd0*/  IMAD.U32 R16, RZ, RZ, UR4 ;  /* 0x00000004ff107e24 */ /* 0x000fc6000f8e00ff */
[----:B------:R-:W-:Y:S02]  /*3fe0*/  SHF.L.U32 R18, R17, 0x1, RZ ;  /* 0x0000000111127819 */ /* 0x000fe400000006ff */
[----:B------:R-:W-:Y:S02]  /*3ff0*/  DADD R20, R22, -R20 ;  /* 0x0000000016147229 */ /* 0x000fe40000000814 */
[----:B------:R-:W-:-:S06]  /*4000*/  ISETP.GT.U32.AND P0, PT, R18, -0x2000001, PT ;  /* 0xfdffffff1200780c */ /* 0x000fcc0003f04070 */
[----:B------:R-:W-:Y:S01]  /*4010*/  DFMA R14, R14, UR10, R20 ;  /* 0x0000000a0e0e7c2b */ /* 0x000fe20008000014 */
[----:B------:R-:W-:-:S04]  /*4020*/  LOP3.LUT R21, R17, 0xff0fffff, RZ, 0xc0, !PT ;  /* 0xff0fffff11157812 */ /* 0x000fc800078ec0ff */
[----:B------:R-:W-:-:S03]  /*4030*/  SEL R17, R21, R17, P0 ;  /* 0x0000001115117207 */ /* 0x000fc60000000000 */
[----:B------:R-:W-:-:S08]  /*4040*/  DADD R18, R12, R14 ;  /* 0x000000000c127229 */ /* 0x000fd0000000000e */
[----:B------:R-:W-:Y:S02]  /*4050*/  DADD R20, R12, -R18 ;  /* 0x000000000c147229 */ /* 0x000fe40000000812 */
[----:B------:R-:W-:-:S06]  /*4060*/  DMUL R12, R18, R16 ;  /* 0x00000010120c7228 */ /* 0x000fcc0000000000 */
[----:B------:R-:W-:Y:S02]  /*4070*/  DADD R20, R14, R20 ;  /* 0x000000000e147229 */ /* 0x000fe40000000014 */
[----:B------:R-:W-:Y:S01]  /*4080*/  DFMA R18, R18, R16, -R12 ;  /* 0x000000101212722b */ /* 0x000fe2000000080c */
[----:B------:R-:W-:Y:S02]  /*4090*/  IMAD.MOV.U32 R14, RZ, RZ, 0x652b82fe ;  /* 0x652b82feff0e7424 */ /* 0x000fe400078e00ff */
[----:B------:R-:W-:-:S05]  /*40a0*/  IMAD.MOV.U32 R15, RZ, RZ, 0x3ff71547 ;  /* 0x3ff71547ff0f7424 */ /* 0x000fca00078e00ff */
[----:B------:R-:W-:-:S08]  /*40b0*/  DFMA R20, R20, R16, R18 ;  /* 0x000000101414722b */ /* 0x000fd00000000012 */
[----:B------:R-:W-:-:S08]  /*40c0*/  DADD R16, R12, R20 ;  /* 0x000000000c107229 */ /* 0x000fd00000000014 */
[----:B------:R-:W-:Y:S02]  /*40d0*/  DFMA R14, R16, R14, 6.75539944105574400000e+15 ;  /* 0x43380000100e742b */ /* 0x000fe4000000000e */
[----:B------:R-:W-:Y:S01]  /*40e0*/  FSETP.GEU.AND P0, PT, |R17|, 4.1917929649353027344, PT ;  /* 0x4086232b1100780b */ /* 0x000fe20003f0e200 */
[----:B------:R-:W-:-:S05]  /*40f0*/  DADD R12, R12, -R16 ;  /* 0x000000000c0c7229 */ /* 0x000fca0000000810 */
[----:B------:R-:W-:-:S03]  /*4100*/  DADD R18, R14, -6.75539944105574400000e+15 ;  /* 0xc33800000e127429 */ /* 0x000fc60000000000 */
[----:B------:R-:W-:-:S05]  /*4110*/  DADD R20, R20, R12 ;  /* 0x0000000014147229 */ /* 0x000fca000000000c */
[----:B------:R-:W-:Y:S01]  /*4120*/  DFMA R22, R18, -UR6, R16 ;  /* 0x8000000612167c2b */ /* 0x000fe20008000010 */
[----:B------:R-:W-:Y:S01]  /*4130*/  UMOV UR6, 0x3b39803f ;  /* 0x3b39803f00067882 */ /* 0x000fe20000000000 */
[----:B------:R-:W-:-:S06]  /*4140*/  UMOV UR7, 0x3c7abc9e ;  /* 0x3c7abc9e00077882 */ /* 0x000fcc0000000000 */
[----:B------:R-:W-:Y:S01]  /*4150*/  DFMA R18, R18, -UR6, R22 ;  /* 0x8000000612127c2b */ /* 0x000fe20008000016 */
[----:B------:R-:W-:Y:S01]  /*4160*/  UMOV UR6, 0x69ce2bdf ;  /* 0x69ce2bdf00067882 */ /* 0x000fe20000000000 */
[----:B------:R-:W-:Y:S01]  /*4170*/  IMAD.MOV.U32 R22, RZ, RZ, -0x35dec16 ;  /* 0xfca213eaff167424 */ /* 0x000fe200078e00ff */
[----:B------:R-:W-:Y:S01]  /*4180*/  UMOV UR7, 0x3e5ade15 ;  /* 0x3e5ade1500077882 */ /* 0x000fe20000000000 */
[----:B------:R-:W-:-:S06]  /*4190*/  IMAD.MOV.U32 R23, RZ, RZ, 0x3e928af3 ;  /* 0x3e928af3ff177424 */ /* 0x000fcc00078e00ff */
        /* <DEDUP_REMOVED lines=25> */
[----:B------:R-:W-:-:S08]  /*4330*/  DFMA R22, R18, R22, 1 ;  /* 0x3ff000001216742b */ /* 0x000fd00000000016 */
[----:B------:R-:W-:-:S10]  /*4340*/  DFMA R18, R18, R22, 1 ;  /* 0x3ff000001212742b */ /* 0x000fd40000000016 */
[----:B------:R-:W-:Y:S02]  /*4350*/  IMAD R13, R14, 0x100000, R19 ;  /* 0x001000000e0d7824 */ /* 0x000fe400078e0213 */
[----:B------:R-:W-:Y:S01]  /*4360*/  IMAD.MOV.U32 R12, RZ, RZ, R18 ;  /* 0x000000ffff0c7224 */ /* 0x000fe200078e0012 */
[----:B------:R-:W-:Y:S06]  /*4370*/  @!P0 BRA `(.L_x_60) ;  /* 0x0000000000308947 */ /* 0x000fec0003800000 */
[----:B------:R-:W-:Y:S01]  /*4380*/  FSETP.GEU.AND P1, PT, |R17|, 4.2275390625, PT ;  /* 0x408748001100780b */ /* 0x000fe20003f2e200 */
[C---:B------:R-:W-:Y:S02]  /*4390*/  DADD R22, R16.reuse, +INF ;  /* 0x7ff0000010167429 */ /* 0x040fe40000000000 */
[----:B------:R-:W-:-:S08]  /*43a0*/  DSETP.GEU.AND P0, PT, R16, RZ, PT ;  /* 0x000000ff1000722a */ /* 0x000fd00003f0e000 */
[----:B------:R-:W-:Y:S02]  /*43b0*/  FSEL R13, R23, RZ, P0 ;  /* 0x000000ff170d7208 */ /* 0x000fe40000000000 */
[----:B------:R-:W-:-:S04]  /*43c0*/  @!P1 LEA.HI R12, R14, R14, RZ, 0x1 ;  /* 0x0000000e0e0c9211 */ /* 0x000fc800078f08ff */
[----:B------:R-:W-:Y:S02]  /*43d0*/  @!P1 SHF.R.S32.HI R15, RZ, 0x1, R12 ;  /* 0x00000001ff0f9819 */ /* 0x000fe4000001140c */
[----:B------:R-:W-:Y:S02]  /*43e0*/  FSEL R12, R22, RZ, P0 ;  /* 0x000000ff160c7208 */ /* 0x000fe40000000000 */
[----:B------:R-:W-:Y:S01]  /*43f0*/  @!P1 IADD3 R14, PT, PT, R14, -R15, RZ ;  /* 0x8000000f0e0e9210 */ /* 0x000fe20007ffe0ff */
[----:B------:R-:W-:-:S03]  /*4400*/  @!P1 IMAD R19, R15, 0x100000, R19 ;  /* 0x001000000f139824 */ /* 0x000fc600078e0213 */
[----:B------:R-:W-:Y:S01]  /*4410*/  @!P1 LEA R15, R14, 0x3ff00000, 0x14 ;  /* 0x3ff000000e0f9811 */ /* 0x000fe200078ea0ff */
[----:B------:R-:W-:-:S06]  /*4420*/  @!P1 IMAD.MOV.U32 R14, RZ, RZ, RZ ;  /* 0x000000ffff0e9224 */ /* 0x000fcc00078e00ff */
[----:B------:R-:W-:-:S11]  /*4430*/  @!P1 DMUL R12, R18, R14 ;  /* 0x0000000e120c9228 */ /* 0x000fd60000000000 */
.L_x_60:
[----:B------:R-:W-:Y:S01]  /*4440*/  DFMA R20, R20, R12, R12 ;  /* 0x0000000c1414722b */ /* 0x000fe2000000000c */
[----:B------:R-:W-:Y:S01]  /*4450*/  IMAD.MOV.U32 R16, RZ, RZ, R0 ;  /* 0x000000ffff107224 */ /* 0x000fe200078e0000 */
[----:B------:R-:W-:Y:S01]  /*4460*/  DSETP.NEU.AND P0, PT, |R12|, +INF , PT ;  /* 0x7ff000000c00742a */ /* 0x000fe20003f0d200 */
[----:B------:R-:W-:-:S07]  /*4470*/  IMAD.MOV.U32 R17, RZ, RZ, 0x0 ;  /* 0x00000000ff117424 */ /* 0x000fce00078e00ff */
[----:B------:R-:W-:Y:S02]  /*4480*/  FSEL R12, R12, R20, !P0 ;  /* 0x000000140c0c7208 */ /* 0x000fe40004000000 */
[----:B------:R-:W-:Y:S01]  /*4490*/  FSEL R15, R13, R21, !P0 ;  /* 0x000000150d0f7208 */ /* 0x000fe20004000000 */
[----:B------:R-:W-:Y:S06]  /*44a0*/  RET.REL.NODEC R16 `(_Z16MandelbulbKernelPiiiffffff) ;  /* 0xffffffb810d47950 */ /* 0x000fec0003c3ffff */
.L_x_61:
[----:B------:R-:W-:-:S00]  /*44b0*/  BRA `(.L_x_61) ;  /* 0xfffffffc00fc7947 */ /* 0x000fc0000383ffff */
[----:B------:R-:W-:-:S00]  /*44c0*/  NOP ;  /* 0x0000000000007918 */ /* 0x000fc00000000000 */
        /* <DEDUP_REMOVED lines=11> */
.L_x_65:


//--------------------- .nv.global.init           --------------------------
	.section	.nv.global.init,"aw",@progbits
	.align	4
.nv.global.init:
	.type		__cudart_i2opi_f,@object
	.size		__cudart_i2opi_f,(.L_0 - __cudart_i2opi_f)
__cudart_i2opi_f:
        /*0000*/ 	.byte	0x41, 0x90, 0x43, 0x3c, 0x99, 0x95, 0x62, 0xdb, 0xc0, 0xdd, 0x34, 0xf5, 0xd1, 0x57, 0x27, 0xfc
        /*0010*/ 	.byte	0x29, 0x15, 0x44, 0x4e, 0x6e, 0x83, 0xf9, 0xa2
.L_0:


//--------------------- .nv.shared.reserved.0     --------------------------
	.section	.nv.shared.reserved.0,"aw",@nobits
	.weak		__nv_reservedSMEM_offset_0_alias
	.size		__nv_reservedSMEM_offset_0_alias, 0, 64
	.other		__nv_reservedSMEM_offset_0_alias,@"STO_CUDA_RESERVED_SHARED STV_DEFAULT"
__nv_reservedSMEM_offset_0_alias:
	.zero		0
	.zero		64


//--------------------- .nv.constant0._Z16MandelbulbKernelPiiiffffff --------------------------
	.section	.nv.constant0._Z16MandelbulbKernelPiiiffffff,"a",@progbits
	.sectionflags	@""
	.align	4
.nv.constant0._Z16MandelbulbKernelPiiiffffff:
	.zero		936


//--------------------- SYMBOLS --------------------------

	.type		.nv.reservedSmem.offset0,@object
	.size		.nv.reservedSmem.offset0,0x4
